	.target	sm_80

	.elftype	@"ET_EXEC"


//--------------------- .note.nv.tkinfo           --------------------------
	.section	.note.nv.tkinfo,"",@"SHT_NOTE"
	.sectionflags	@"SHF_NOTE_NV_TKINFO"
	.tkinfo
        /*0018*/ 	.word	0x00000002
        /*0030*/ 	.string	""
        /*0030*/ 	.string	"ptxas"
        /*0030*/ 	.string	"Cuda compilation tools, release 13.0, V13.0.88"
        /*0030*/ 	.string	"Build cuda_13.0.r13.0/compiler.36424714_0"
        /*0030*/ 	.string	"-v  -suppress-debug-info  -lineinfo  -arch sm_80 "



//--------------------- .note.nv.cuinfo           --------------------------
	.section	.note.nv.cuinfo,"",@"SHT_NOTE"
	.sectionflags	@"SHF_NOTE_NV_CUINFO"
        /*0018*/ 	.short	0x0002
        /*001a*/ 	.short	0x0050
        /*001c*/ 	.short	0x0082
	.zero		2


//--------------------- .nv.info                  --------------------------
	.section	.nv.info,"",@"SHT_CUDA_INFO"
	.align	4


	//----- nvinfo : EIATTR_REGCOUNT
	.align		4
        /*0000*/ 	.byte	0x04, 0x2f
        /*0002*/ 	.short	(.L_1 - .L_0)
	.align		4
.L_0:
        /*0004*/ 	.word	index@(matmul_kernel)
        /*0008*/ 	.word	0x000000ff


	//----- nvinfo : EIATTR_FRAME_SIZE
	.align		4
.L_1:
        /*000c*/ 	.byte	0x04, 0x11
        /*000e*/ 	.short	(.L_3 - .L_2)
	.align		4
.L_2:
        /*0010*/ 	.word	index@(matmul_kernel)
        /*0014*/ 	.word	0x00000120


	//----- nvinfo : EIATTR_MIN_STACK_SIZE
	.align		4
.L_3:
        /*0018*/ 	.byte	0x04, 0x12
        /*001a*/ 	.short	(.L_5 - .L_4)
	.align		4
.L_4:
        /*001c*/ 	.word	index@(matmul_kernel)
        /*0020*/ 	.word	0x00000120
.L_5:


//--------------------- .nv.info.matmul_kernel    --------------------------
	.section	.nv.info.matmul_kernel,"",@"SHT_CUDA_INFO"
	.sectionflags	@""
	.align	4


	//----- nvinfo : EIATTR_CUDA_API_VERSION
	.align		4
        /*0000*/ 	.byte	0x04, 0x37
        /*0002*/ 	.short	(.L_7 - .L_6)
.L_6:
        /*0004*/ 	.word	0x00000082


	//----- nvinfo : EIATTR_SW2861232_WAR
	.align		4
.L_7:
        /*0008*/ 	.byte	0x01, 0x35
	.zero		2


	//----- nvinfo : EIATTR_PARAM_CBANK
	.align		4
        /*000c*/ 	.byte	0x04, 0x0a
        /*000e*/ 	.short	(.L_9 - .L_8)
	.align		4
.L_8:
        /*0010*/ 	.word	index@(.nv.constant0.matmul_kernel)
        /*0014*/ 	.short	0x0160
        /*0016*/ 	.short	0x0050


	//----- nvinfo : EIATTR_CBANK_PARAM_SIZE
	.align		4
.L_9:
        /*0018*/ 	.byte	0x03, 0x19
        /*001a*/ 	.short	0x0050


	//----- nvinfo : EIATTR_KPARAM_INFO
	.align		4
        /*001c*/ 	.byte	0x04, 0x17
        /*001e*/ 	.short	(.L_11 - .L_10)
.L_10:
        /*0020*/ 	.word	0x00000000
        /*0024*/ 	.short	0x000d
        /*0026*/ 	.short	0x0048
        /*0028*/ 	.byte	0x00, 0xf4, 0x21, 0x00


	//----- nvinfo : EIATTR_KPARAM_INFO
	.align		4
.L_11:
        /*002c*/ 	.byte	0x04, 0x17
        /*002e*/ 	.short	(.L_13 - .L_12)
.L_12:
        /*0030*/ 	.word	0x00000000
        /*0034*/ 	.short	0x000c
        /*0036*/ 	.short	0x0040
        /*0038*/ 	.byte	0x00, 0xf4, 0x21, 0x00


	//----- nvinfo : EIATTR_KPARAM_INFO
	.align		4
.L_13:
        /*003c*/ 	.byte	0x04, 0x17
        /*003e*/ 	.short	(.L_15 - .L_14)
.L_14:
        /*0040*/ 	.word	0x00000000
        /*0044*/ 	.short	0x000b
        /*0046*/ 	.short	0x0038
        /*0048*/ 	.byte	0x00, 0xf0, 0x11, 0x00


	//----- nvinfo : EIATTR_KPARAM_INFO
	.align		4
.L_15:
        /*004c*/ 	.byte	0x04, 0x17
        /*004e*/ 	.short	(.L_17 - .L_16)
.L_16:
        /*0050*/ 	.word	0x00000000
        /*0054*/ 	.short	0x000a
        /*0056*/ 	.short	0x0034
        /*0058*/ 	.byte	0x00, 0xf0, 0x11, 0x00


	//----- nvinfo : EIATTR_KPARAM_INFO
	.align		4
.L_17:
        /*005c*/ 	.byte	0x04, 0x17
        /*005e*/ 	.short	(.L_19 - .L_18)
.L_18:
        /*0060*/ 	.word	0x00000000
        /*0064*/ 	.short	0x0009
        /*0066*/ 	.short	0x0030
        /*0068*/ 	.byte	0x00, 0xf0, 0x11, 0x00


	//----- nvinfo : EIATTR_KPARAM_INFO
	.align		4
.L_19:
        /*006c*/ 	.byte	0x04, 0x17
        /*006e*/ 	.short	(.L_21 - .L_20)
.L_20:
        /*0070*/ 	.word	0x00000000
        /*0074*/ 	.short	0x0008
        /*0076*/ 	.short	0x002c
        /*0078*/ 	.byte	0x00, 0xf0, 0x11, 0x00


	//----- nvinfo : EIATTR_KPARAM_INFO
	.align		4
.L_21:
        /*007c*/ 	.byte	0x04, 0x17
        /*007e*/ 	.short	(.L_23 - .L_22)
.L_22:
        /*0080*/ 	.word	0x00000000
        /*0084*/ 	.short	0x0007
        /*0086*/ 	.short	0x0028
        /*0088*/ 	.byte	0x00, 0xf0, 0x11, 0x00


	//----- nvinfo : EIATTR_KPARAM_INFO
	.align		4
.L_23:
        /*008c*/ 	.byte	0x04, 0x17
        /*008e*/ 	.short	(.L_25 - .L_24)
.L_24:
        /*0090*/ 	.word	0x00000000
        /*0094*/ 	.short	0x0006
        /*0096*/ 	.short	0x0024
        /*0098*/ 	.byte	0x00, 0xf0, 0x11, 0x00


	//----- nvinfo : EIATTR_KPARAM_INFO
	.align		4
.L_25:
        /*009c*/ 	.byte	0x04, 0x17
        /*009e*/ 	.short	(.L_27 - .L_26)
.L_26:
        /*00a0*/ 	.word	0x00000000
        /*00a4*/ 	.short	0x0005
        /*00a6*/ 	.short	0x0020
        /*00a8*/ 	.byte	0x00, 0xf0, 0x11, 0x00


	//----- nvinfo : EIATTR_KPARAM_INFO
	.align		4
.L_27:
        /*00ac*/ 	.byte	0x04, 0x17
        /*00ae*/ 	.short	(.L_29 - .L_28)
.L_28:
        /*00b0*/ 	.word	0x00000000
        /*00b4*/ 	.short	0x0004
        /*00b6*/ 	.short	0x001c
        /*00b8*/ 	.byte	0x00, 0xf0, 0x11, 0x00


	//----- nvinfo : EIATTR_KPARAM_INFO
	.align		4
.L_29:
        /*00bc*/ 	.byte	0x04, 0x17
        /*00be*/ 	.short	(.L_31 - .L_30)
.L_30:
        /*00c0*/ 	.word	0x00000000
        /*00c4*/ 	.short	0x0003
        /*00c6*/ 	.short	0x0018
        /*00c8*/ 	.byte	0x00, 0xf0, 0x11, 0x00


	//----- nvinfo : EIATTR_KPARAM_INFO
	.align		4
.L_31:
        /*00cc*/ 	.byte	0x04, 0x17
        /*00ce*/ 	.short	(.L_33 - .L_32)
.L_32:
        /*00d0*/ 	.word	0x00000000
        /*00d4*/ 	.short	0x0002
        /*00d6*/ 	.short	0x0010
        /*00d8*/ 	.byte	0x00, 0xf4, 0x21, 0x00


	//----- nvinfo : EIATTR_KPARAM_INFO
	.align		4
.L_33:
        /*00dc*/ 	.byte	0x04, 0x17
        /*00de*/ 	.short	(.L_35 - .L_34)
.L_34:
        /*00e0*/ 	.word	0x00000000
        /*00e4*/ 	.short	0x0001
        /*00e6*/ 	.short	0x0008
        /*00e8*/ 	.byte	0x00, 0xf4, 0x21, 0x00


	//----- nvinfo : EIATTR_KPARAM_INFO
	.align		4
.L_35:
        /*00ec*/ 	.byte	0x04, 0x17
        /*00ee*/ 	.short	(.L_37 - .L_36)
.L_36:
        /*00f0*/ 	.word	0x00000000
        /*00f4*/ 	.short	0x0000
        /*00f6*/ 	.short	0x0000
        /*00f8*/ 	.byte	0x00, 0xf4, 0x21, 0x00


	//----- nvinfo : EIATTR_MAXREG_COUNT
	.align		4
.L_37:
        /*00fc*/ 	.byte	0x03, 0x1b
        /*00fe*/ 	.short	0x00ff


	//----- nvinfo : EIATTR_NUM_BARRIERS
	.align		4
        /*0100*/ 	.byte	0x02, 0x4c
        /*0102*/ 	.byte	0x01
	.zero		1


	//----- nvinfo : EIATTR_ANNOTATIONS
	.align		4
        /*0104*/ 	.byte	0x04, 0x55
        /*0106*/ 	.short	(.L_39 - .L_38)


	//   ....[0]....
.L_38:
        /*0108*/ 	.word	0x00000001
        /*010c*/ 	.byte	0x30, 0x05, 0x00, 0x00, 0x01, 0x00, 0x00, 0x00, 0x40, 0x05, 0x00, 0x00, 0x01, 0x00, 0x00, 0x00
        /* <DEDUP_REMOVED lines=43> */
        /*03cc*/ 	.byte	0x30, 0x4e, 0x00, 0x00, 0x01, 0x00, 0x00, 0x00, 0x40, 0x4e, 0x00, 0x00


	//----- nvinfo : EIATTR_MERCURY_ISA_VERSION
	.align		4
.L_39:
        /*03d8*/ 	.byte	0x03, 0x5f
        /*03da*/ 	.short	0x0000


	//----- nvinfo : EIATTR_EXIT_INSTR_OFFSETS
	.align		4
        /*03dc*/ 	.byte	0x04, 0x1c
        /*03de*/ 	.short	(.L_41 - .L_40)


	//   ....[0]....
.L_40:
        /*03e0*/ 	.word	0x000064d0


	//   ....[1]....
        /*03e4*/ 	.word	0x00006500


	//----- nvinfo : EIATTR_REQNTID
	.align		4
.L_41:
        /*03e8*/ 	.byte	0x04, 0x10
        /*03ea*/ 	.short	(.L_43 - .L_42)
.L_42:
        /*03ec*/ 	.word	0x00000040
        /*03f0*/ 	.word	0x00000001
        /*03f4*/ 	.word	0x00000001
.L_43:


//--------------------- .nv.callgraph             --------------------------
	.section	.nv.callgraph,"",@"SHT_CUDA_CALLGRAPH"
	.align	4
	.sectionentsize	8
	.align		4
        /*0000*/ 	.word	0x00000000
	.align		4
        /*0004*/ 	.word	0xffffffff
	.align		4
        /*0008*/ 	.word	0x00000000
	.align		4
        /*000c*/ 	.word	0xfffffffe
	.align		4
        /*0010*/ 	.word	0x00000000
	.align		4
        /*0014*/ 	.word	0xfffffffd
	.align		4
        /*0018*/ 	.word	0x00000000
	.align		4
        /*001c*/ 	.word	0xfffffffc


//--------------------- .nv.rel.action            --------------------------
	.section	.nv.rel.action,"",@"SHT_CUDA_RELOCINFO"
	.align	8
	.sectionentsize	8
        /*0000*/ 	.byte	0x73, 0x00, 0x00, 0x00, 0x00, 0x00, 0x00, 0x00, 0x00, 0x00, 0x00, 0x11, 0x25, 0x00, 0x05, 0x36


//--------------------- .nv.constant0.matmul_kernel --------------------------
	.section	.nv.constant0.matmul_kernel,"a",@progbits
	.sectionflags	@""
	.align	4
.nv.constant0.matmul_kernel:
	.zero		432


//--------------------- .text.matmul_kernel       --------------------------
	.section	.text.matmul_kernel,"ax",@progbits
	.sectioninfo	@"SHI_REGISTERS=255"
	.align	128
        .global         matmul_kernel
        .type           matmul_kernel,@function
        .size           matmul_kernel,(.L_x_5 - matmul_kernel)
        .other          matmul_kernel,@"STO_CUDA_ENTRY STV_DEFAULT"
matmul_kernel:
.text.matmul_kernel:
[----:B------:R-:W-:-:S03]  /*0000*/  IMAD.MOV.U32 R1, RZ, RZ, c[0x0][0x28] ;  /* 0x00000a00ff017624 */ /* 0x000fc600078e00ff */
[----:B------:R-:W-:Y:S01]  /*0010*/  IMAD.MOV.U32 R29, RZ, RZ, 0x1f ;  /* 0x0000001fff1d7424 */ /* 0x000fe200078e00ff */
[----:B------:R-:W0:Y:S01]  /*0020*/  S2R R5, SR_CTAID.X ;  /* 0x0000000000057919 */ /* 0x000e220000002500 */
[----:B------:R-:W-:Y:S01]  /*0030*/  IADD3 R1, R1, -0x120, RZ ;  /* 0xfffffee001017810 */ /* 0x000fe20007ffe0ff */
[----:B------:R-:W-:Y:S01]  /*0040*/  ULDC.64 UR4, c[0x0][0x118] ;  /* 0x0000460000047ab9 */ /* 0x000fe20000000a00 */
[----:B------:R-:W-:Y:S01]  /*0050*/  IMAD.MOV.U32 R179, RZ, RZ, c[0x0][0x180] ;  /* 0x00006000ffb37624 */ /* 0x000fe200078e00ff */
[----:B------:R-:W-:Y:S01]  /*0060*/  IADD3 R0, R29, c[0x0][0x17c], RZ ;  /* 0x00005f001d007a10 */ /* 0x000fe20007ffe0ff */
[----:B------:R-:W1:Y:S03]  /*0070*/  S2R R36, SR_TID.X ;  /* 0x0000000000247919 */ /* 0x000e660000002100 */
[----:B------:R-:W-:-:S04]  /*0080*/  SHF.R.S32.HI R3, RZ, 0x1f, R0 ;  /* 0x0000001fff037819 */ /* 0x000fc80000011400 */
[----:B------:R-:W-:-:S04]  /*0090*/  LEA.HI R3, R3, R0, RZ, 0x5 ;  /* 0x0000000003037211 */ /* 0x000fc800078f28ff */
[----:B------:R-:W-:-:S05]  /*00a0*/  SHF.R.S32.HI R3, RZ, 0x5, R3 ;  /* 0x00000005ff037819 */ /* 0x000fca0000011403 */
[----:B------:R-:W-:Y:S01]  /*00b0*/  IMAD.SHL.U32 R4, R3, 0x8, RZ ;  /* 0x0000000803047824 */ /* 0x000fe200078e00ff */
[----:B0-----:R-:W-:-:S04]  /*00c0*/  IABS R8, R5 ;  /* 0x0000000500087213 */ /* 0x001fc80000000000 */
[-C--:B------:R-:W-:Y:S02]  /*00d0*/  IABS R7, R4.reuse ;  /* 0x0000000400077213 */ /* 0x080fe40000000000 */
[----:B------:R-:W-:Y:S02]  /*00e0*/  IABS R10, R4 ;  /* 0x00000004000a7213 */ /* 0x000fe40000000000 */
[----:B------:R-:W0:Y:S01]  /*00f0*/  I2F.RP R0, R7 ;  /* 0x0000000700007306 */ /* 0x000e220000209400 */
[C---:B-1----:R-:W-:Y:S02]  /*0100*/  LOP3.LUT R35, R36.reuse, 0x3f, RZ, 0xc0, !PT ;  /* 0x0000003f24237812 */ /* 0x042fe400078ec0ff */
[----:B------:R-:W-:-:S05]  /*0110*/  LOP3.LUT R14, R36, 0x20, RZ, 0xc0, !PT ;  /* 0x00000020240e7812 */ /* 0x000fca00078ec0ff */
[----:B0-----:R-:W0:Y:S02]  /*0120*/  MUFU.RCP R0, R0 ;  /* 0x0000000000007308 */ /* 0x001e240000001000 */
[----:B0-----:R-:W-:Y:S01]  /*0130*/  IADD3 R2, R0, 0xffffffe, RZ ;  /* 0x0ffffffe00027810 */ /* 0x001fe20007ffe0ff */
[----:B------:R-:W-:-:S05]  /*0140*/  IMAD.MOV R0, RZ, RZ, -R10 ;  /* 0x000000ffff007224 */ /* 0x000fca00078e0a0a */
[----:B------:R0:W1:Y:S02]  /*0150*/  F2I.FTZ.U32.TRUNC.NTZ R3, R2 ;  /* 0x0000000200037305 */ /* 0x000064000021f000 */
[----:B0-----:R-:W-:Y:S02]  /*0160*/  IMAD.MOV.U32 R2, RZ, RZ, RZ ;  /* 0x000000ffff027224 */ /* 0x001fe400078e00ff */
[----:B-1----:R-:W-:-:S04]  /*0170*/  IMAD.MOV R6, RZ, RZ, -R3 ;  /* 0x000000ffff067224 */ /* 0x002fc800078e0a03 */
[----:B------:R-:W-:Y:S02]  /*0180*/  IMAD R9, R6, R7, RZ ;  /* 0x0000000706097224 */ /* 0x000fe400078e02ff */
[----:B------:R-:W-:Y:S02]  /*0190*/  IMAD.MOV.U32 R6, RZ, RZ, R8 ;  /* 0x000000ffff067224 */ /* 0x000fe400078e0008 */
[----:B------:R-:W-:-:S06]  /*01a0*/  IMAD.HI.U32 R3, R3, R9, R2 ;  /* 0x0000000903037227 */ /* 0x000fcc00078e0002 */
[----:B------:R-:W-:-:S04]  /*01b0*/  IMAD.HI.U32 R3, R3, R6, RZ ;  /* 0x0000000603037227 */ /* 0x000fc800078e00ff */
[----:B------:R-:W-:-:S05]  /*01c0*/  IMAD R0, R3, R0, R6 ;  /* 0x0000000003007224 */ /* 0x000fca00078e0206 */
[----:B------:R-:W-:-:S13]  /*01d0*/  ISETP.GT.U32.AND P1, PT, R7, R0, PT ;  /* 0x000000000700720c */ /* 0x000fda0003f24070 */
[----:B------:R-:W-:Y:S01]  /*01e0*/  @!P1 IMAD.IADD R0, R0, 0x1, -R7 ;  /* 0x0000000100009824 */ /* 0x000fe200078e0a07 */
[----:B------:R-:W-:Y:S02]  /*01f0*/  @!P1 IADD3 R3, R3, 0x1, RZ ;  /* 0x0000000103039810 */ /* 0x000fe40007ffe0ff */
[----:B------:R-:W-:Y:S02]  /*0200*/  ISETP.NE.AND P1, PT, R4, RZ, PT ;  /* 0x000000ff0400720c */ /* 0x000fe40003f25270 */
[----:B------:R-:W-:Y:S02]  /*0210*/  ISETP.GE.U32.AND P0, PT, R0, R7, PT ;  /* 0x000000070000720c */ /* 0x000fe40003f06070 */
[----:B------:R-:W-:-:S04]  /*0220*/  LOP3.LUT R0, R5, R4, RZ, 0x3c, !PT ;  /* 0x0000000405007212 */ /* 0x000fc800078e3cff */
[----:B------:R-:W-:Y:S01]  /*0230*/  ISETP.GE.AND P2, PT, R0, RZ, PT ;  /* 0x000000ff0000720c */ /* 0x000fe20003f46270 */
[----:B------:R-:W-:-:S05]  /*0240*/  IMAD.MOV.U32 R0, RZ, RZ, c[0x0][0x178] ;  /* 0x00005e00ff007624 */ /* 0x000fca00078e00ff */
[----:B------:R-:W-:Y:S02]  /*0250*/  IADD3 R0, R0, 0x7f, RZ ;  /* 0x0000007f00007810 */ /* 0x000fe40007ffe0ff */
[----:B------:R-:W-:-:S05]  /*0260*/  @P0 IADD3 R3, R3, 0x1, RZ ;  /* 0x0000000103030810 */ /* 0x000fca0007ffe0ff */
[----:B------:R-:W-:Y:S01]  /*0270*/  IMAD.MOV.U32 R2, RZ, RZ, R3 ;  /* 0x000000ffff027224 */ /* 0x000fe200078e0003 */
[----:B------:R-:W-:-:S03]  /*0280*/  SHF.R.S32.HI R3, RZ, 0x1f, R0 ;  /* 0x0000001fff037819 */ /* 0x000fc60000011400 */
[----:B------:R-:W-:Y:S01]  /*0290*/  @!P2 IMAD.MOV R2, RZ, RZ, -R2 ;  /* 0x000000ffff02a224 */ /* 0x000fe200078e0a02 */
[----:B------:R-:W-:Y:S02]  /*02a0*/  @!P1 LOP3.LUT R2, RZ, R4, RZ, 0x33, !PT ;  /* 0x00000004ff029212 */ /* 0x000fe400078e33ff */
[----:B------:R-:W-:-:S03]  /*02b0*/  LEA.HI R3, R3, R0, RZ, 0x7 ;  /* 0x0000000003037211 */ /* 0x000fc600078f38ff */
[----:B------:R-:W-:Y:S02]  /*02c0*/  IMAD.SHL.U32 R8, R2, 0x8, RZ ;  /* 0x0000000802087824 */ /* 0x000fe400078e00ff */
[----:B------:R-:W-:-:S03]  /*02d0*/  IMAD.MOV R2, RZ, RZ, -R2 ;  /* 0x000000ffff027224 */ /* 0x000fc600078e0a02 */
[----:B------:R-:W-:Y:S01]  /*02e0*/  LEA.HI.SX32 R3, R3, -R8, 0x19 ;  /* 0x8000000803037211 */ /* 0x000fe200078fcaff */
[----:B------:R-:W-:-:S03]  /*02f0*/  IMAD R4, R4, R2, R5 ;  /* 0x0000000204047224 */ /* 0x000fc600078e0205 */
[----:B------:R-:W-:Y:S02]  /*0300*/  IMNMX R11, R3, 0x8, PT ;  /* 0x00000008030b7817 */ /* 0x000fe40003800200 */
[----:B------:R-:W-:Y:S02]  /*0310*/  IABS R9, R4 ;  /* 0x0000000400097213 */ /* 0x000fe40000000000 */
[----:B------:R-:W-:-:S04]  /*0320*/  IABS R7, R11 ;  /* 0x0000000b00077213 */ /* 0x000fc80000000000 */
[----:B------:R-:W0:Y:S08]  /*0330*/  I2F.RP R0, R7 ;  /* 0x0000000700007306 */ /* 0x000e300000209400 */
[----:B0-----:R-:W0:Y:S02]  /*0340*/  MUFU.RCP R0, R0 ;  /* 0x0000000000007308 */ /* 0x001e240000001000 */
[----:B0-----:R-:W-:-:S06]  /*0350*/  IADD3 R3, R0, 0xffffffe, RZ ;  /* 0x0ffffffe00037810 */ /* 0x001fcc0007ffe0ff */
[----:B------:R-:W0:Y:S02]  /*0360*/  F2I.FTZ.U32.TRUNC.NTZ R3, R3 ;  /* 0x0000000300037305 */ /* 0x000e24000021f000 */
[----:B0-----:R-:W-:-:S04]  /*0370*/  IMAD.MOV R6, RZ, RZ, -R3 ;  /* 0x000000ffff067224 */ /* 0x001fc800078e0a03 */
[----:B------:R-:W-:Y:S01]  /*0380*/  IMAD.MOV.U32 R2, RZ, RZ, R6 ;  /* 0x000000ffff027224 */ /* 0x000fe200078e0006 */
[----:B------:R-:W-:-:S03]  /*0390*/  IABS R6, R11 ;  /* 0x0000000b00067213 */ /* 0x000fc60000000000 */
[----:B------:R-:W-:Y:S02]  /*03a0*/  IMAD R5, R2, R7, RZ ;  /* 0x0000000702057224 */ /* 0x000fe400078e02ff */
[----:B------:R-:W-:Y:S02]  /*03b0*/  IMAD.MOV.U32 R2, RZ, RZ, RZ ;  /* 0x000000ffff027224 */ /* 0x000fe400078e00ff */
[----:B------:R-:W-:Y:S02]  /*03c0*/  IMAD.MOV R0, RZ, RZ, -R6 ;  /* 0x000000ffff007224 */ /* 0x000fe400078e0a06 */
[----:B------:R-:W-:-:S04]  /*03d0*/  IMAD.HI.U32 R2, R3, R5, R2 ;  /* 0x0000000503027227 */ /* 0x000fc800078e0002 */
[----:B------:R-:W-:Y:S02]  /*03e0*/  IMAD.MOV.U32 R6, RZ, RZ, c[0x0][0x180] ;  /* 0x00006000ff067624 */ /* 0x000fe400078e00ff */
[----:B------:R-:W-:-:S03]  /*03f0*/  IMAD.HI.U32 R2, R2, R9, RZ ;  /* 0x0000000902027227 */ /* 0x000fc600078e00ff */
[----:B------:R-:W-:Y:S01]  /*0400*/  IADD3 R6, R6, 0x1f, RZ ;  /* 0x0000001f06067810 */ /* 0x000fe20007ffe0ff */
[----:B------:R-:W-:-:S05]  /*0410*/  IMAD R0, R2, R0, R9 ;  /* 0x0000000002007224 */ /* 0x000fca00078e0209 */
[----:B------:R-:W-:-:S13]  /*0420*/  ISETP.GT.U32.AND P1, PT, R7, R0, PT ;  /* 0x000000000700720c */ /* 0x000fda0003f24070 */
[----:B------:R-:W-:Y:S01]  /*0430*/  @!P1 IMAD.IADD R0, R0, 0x1, -R7 ;  /* 0x0000000100009824 */ /* 0x000fe200078e0a07 */
[----:B------:R-:W-:Y:S02]  /*0440*/  @!P1 IADD3 R2, R2, 0x1, RZ ;  /* 0x0000000102029810 */ /* 0x000fe40007ffe0ff */
[----:B------:R-:W-:Y:S02]  /*0450*/  ISETP.NE.AND P1, PT, R11, RZ, PT ;  /* 0x000000ff0b00720c */ /* 0x000fe40003f25270 */
[----:B------:R-:W-:Y:S02]  /*0460*/  ISETP.GE.U32.AND P0, PT, R0, R7, PT ;  /* 0x000000070000720c */ /* 0x000fe40003f06070 */
[----:B------:R-:W-:-:S04]  /*0470*/  LOP3.LUT R0, R4, R11, RZ, 0x3c, !PT ;  /* 0x0000000b04007212 */ /* 0x000fc800078e3cff */
[----:B------:R-:W-:-:S07]  /*0480*/  ISETP.GE.AND P2, PT, R0, RZ, PT ;  /* 0x000000ff0000720c */ /* 0x000fce0003f46270 */
[----:B------:R-:W-:Y:S02]  /*0490*/  @P0 IADD3 R2, R2, 0x1, RZ ;  /* 0x0000000102020810 */ /* 0x000fe40007ffe0ff */
[----:B------:R-:W-:-:S04]  /*04a0*/  ISETP.GT.AND P0, PT, R6, 0x1f, PT ;  /* 0x0000001f0600780c */ /* 0x000fc80003f04270 */
[----:B------:R-:W-:Y:S01]  /*04b0*/  @!P2 IMAD.MOV R2, RZ, RZ, -R2 ;  /* 0x000000ffff02a224 */ /* 0x000fe200078e0a02 */
[----:B------:R-:W-:-:S05]  /*04c0*/  @!P1 LOP3.LUT R2, RZ, R11, RZ, 0x33, !PT ;  /* 0x0000000bff029212 */ /* 0x000fca00078e33ff */
[----:B------:R-:W-:Y:S02]  /*04d0*/  IMAD.MOV R0, RZ, RZ, -R2 ;  /* 0x000000ffff007224 */ /* 0x000fe400078e0a02 */
[----:B------:R-:W-:Y:S02]  /*04e0*/  IMAD.SHL.U32 R15, R2, 0x20, RZ ;  /* 0x00000020020f7824 */ /* 0x000fe400078e00ff */
[----:B------:R-:W-:-:S04]  /*04f0*/  IMAD R0, R11, R0, R4 ;  /* 0x000000000b007224 */ /* 0x000fc800078e0204 */
[----:B------:R-:W-:-:S04]  /*0500*/  IMAD.IADD R0, R8, 0x1, R0 ;  /* 0x0000000108007824 */ /* 0x000fc800078e0200 */
[----:B------:R-:W-:-:S05]  /*0510*/  IMAD R12, R0, 0x80, R35 ;  /* 0x00000080000c7824 */ /* 0x000fca00078e0223 */
[----:B------:R-:W-:Y:S01]  /*0520*/  IADD3 R13, R12, 0x40, RZ ;  /* 0x000000400c0d7810 */ /* 0x000fe20007ffe0ff */
[----:B------:R0:W-:Y:S04]  /*0530*/  STL [R1+0xf0], R12 ;  /* 0x0000f00c01007387 */ /* 0x0001e80000100800 */
[----:B------:R0:W-:Y:S04]  /*0540*/  STL [R1+0xe0], R15 ;  /* 0x0000e00f01007387 */ /* 0x0001e80000100800 */
[----:B------:R0:W-:Y:S01]  /*0550*/  STL [R1+0xf4], R13 ;  /* 0x0000f40d01007387 */ /* 0x0001e20000100800 */
[----:B------:R-:W-:Y:S05]  /*0560*/  @P0 BRA `(.L_x_0) ;  /* 0x0000013000000947 */ /* 0x000fea0003800000 */
[----:B------:R-:W-:Y:S01]  /*0570*/  IMAD.SHL.U32 R0, R36, 0x80, RZ ;  /* 0x0000008024007824 */ /* 0x000fe200078e00ff */
[----:B------:R-:W-:Y:S01]  /*0580*/  CS2R R136, SRZ ;  /* 0x0000000000887805 */ /* 0x000fe2000001ff00 */
[----:B------:R-:W-:Y:S01]  /*0590*/  CS2R R138, SRZ ;  /* 0x00000000008a7805 */ /* 0x000fe2000001ff00 */
[----:B------:R-:W-:Y:S01]  /*05a0*/  CS2R R28, SRZ ;  /* 0x00000000001c7805 */ /* 0x000fe2000001ff00 */
[----:B------:R-:W-:Y:S01]  /*05b0*/  CS2R R30, SRZ ;  /* 0x00000000001e7805 */ /* 0x000fe2000001ff00 */
[----:B------:R1:W-:Y:S01]  /*05c0*/  STL [R1+0xf8], R0 ;  /* 0x0000f80001007387 */ /* 0x0003e20000100800 */
[----:B------:R-:W-:Y:S01]  /*05d0*/  CS2R R104, SRZ ;  /* 0x0000000000687805 */ /* 0x000fe2000001ff00 */
        /* <DEDUP_REMOVED lines=11> */
[----:B------:R-:W-:Y:S05]  /*0690*/  BRA `(.L_x_1) ;  /* 0x0000477000007947 */ /* 0x000fea0003800000 */
.L_x_0:
[----:B------:R-:W-:Y:S01]  /*06a0*/  IABS R8, c[0x0][0x178] ;  /* 0x00005e0000087a13 */ /* 0x000fe20000000000 */
[----:B------:R-:W-:Y:S01]  /*06b0*/  IMAD.SHL.U32 R178, R36, 0x2, RZ ;  /* 0x0000000224b27824 */ /* 0x000fe200078e00ff */
[----:B------:R-:W-:Y:S01]  /*06c0*/  IABS R22, c[0x0][0x17c] ;  /* 0x00005f0000167a13 */ /* 0x000fe20000000000 */
[----:B------:R-:W-:Y:S01]  /*06d0*/  IMAD R29, R29, c[0x0][0x188], RZ ;  /* 0x000062001d1d7a24 */ /* 0x000fe200078e02ff */
[----:B------:R-:W1:Y:S01]  /*06e0*/  I2F.RP R3, R8 ;  /* 0x0000000800037306 */ /* 0x000e620000209400 */
[----:B------:R-:W-:Y:S01]  /*06f0*/  IABS R9, R13 ;  /* 0x0000000d00097213 */ /* 0x000fe20000000000 */
[----:B------:R-:W-:Y:S01]  /*0700*/  IMAD.MOV.U32 R39, RZ, RZ, c[0x0][0x188] ;  /* 0x00006200ff277624 */ /* 0x000fe200078e00ff */
[----:B------:R-:W-:Y:S01]  /*0710*/  IABS R10, R12 ;  /* 0x0000000c000a7213 */ /* 0x000fe20000000000 */
[----:B------:R-:W-:Y:S01]  /*0720*/  CS2R R140, SRZ ;  /* 0x00000000008c7805 */ /* 0x000fe2000001ff00 */
[----:B------:R-:W-:Y:S01]  /*0730*/  LEA.HI R18, R14, R15, RZ, 0x1b ;  /* 0x0000000f0e127211 */ /* 0x000fe200078fd8ff */
[----:B------:R-:W-:Y:S01]  /*0740*/  IMAD R37, R39, 0x1d, RZ ;  /* 0x0000001d27257824 */ /* 0x000fe200078e02ff */
[----:B------:R-:W-:Y:S01]  /*0750*/  ISETP.GE.AND P5, PT, R13, RZ, PT ;  /* 0x000000ff0d00720c */ /* 0x000fe20003fa6270 */
[----:B------:R-:W2:Y:S01]  /*0760*/  I2F.RP R0, R22 ;  /* 0x0000001600007306 */ /* 0x000ea20000209400 */
[C---:B------:R-:W-:Y:S01]  /*0770*/  IADD3 R20, R18.reuse, 0x12, RZ ;  /* 0x0000001212147810 */ /* 0x040fe20007ffe0ff */
[C---:B------:R-:W-:Y:S01]  /*0780*/  IMAD R41, R39.reuse, 0x1c, RZ ;  /* 0x0000001c27297824 */ /* 0x040fe200078e02ff */
[C---:B------:R-:W-:Y:S01]  /*0790*/  IADD3 R24, R18.reuse, 0x10, RZ ;  /* 0x0000001012187810 */ /* 0x040fe20007ffe0ff */
[C---:B------:R-:W-:Y:S01]  /*07a0*/  IMAD R43, R39.reuse, 0x1b, RZ ;  /* 0x0000001b272b7824 */ /* 0x040fe200078e02ff */
[----:B0-----:R-:W-:Y:S01]  /*07b0*/  IABS R15, R20 ;  /* 0x00000014000f7213 */ /* 0x001fe20000000000 */
[C---:B------:R-:W-:Y:S01]  /*07c0*/  IMAD R45, R39.reuse, 0x1a, RZ ;  /* 0x0000001a272d7824 */ /* 0x040fe200078e02ff */
[----:B------:R-:W-:Y:S01]  /*07d0*/  IABS R17, R24 ;  /* 0x0000001800117213 */ /* 0x000fe20000000000 */
[----:B-1----:R-:W0:Y:S01]  /*07e0*/  MUFU.RCP R3, R3 ;  /* 0x0000000300037308 */ /* 0x002e220000001000 */
[C---:B------:R-:W-:Y:S01]  /*07f0*/  IADD3 R28, R18.reuse, 0xc, RZ ;  /* 0x0000000c121c7810 */ /* 0x040fe20007ffe0ff */
[C---:B------:R-:W-:Y:S01]  /*0800*/  IMAD R47, R39.reuse, 0x19, RZ ;  /* 0x00000019272f7824 */ /* 0x040fe200078e02ff */
[C---:B------:R-:W-:Y:S01]  /*0810*/  IADD3 R31, R18.reuse, 0x8, RZ ;  /* 0x00000008121f7810 */ /* 0x040fe20007ffe0ff */
[C---:B------:R-:W-:Y:S01]  /*0820*/  IMAD R49, R39.reuse, 0x18, RZ ;  /* 0x0000001827317824 */ /* 0x040fe200078e02ff */
[C---:B------:R-:W-:Y:S01]  /*0830*/  IADD3 R27, R18.reuse, 0xe, RZ ;  /* 0x0000000e121b7810 */ /* 0x040fe20007ffe0ff */
[C---:B------:R-:W-:Y:S01]  /*0840*/  IMAD R51, R39.reuse, 0x17, RZ ;  /* 0x0000001727337824 */ /* 0x040fe200078e02ff */
[----:B------:R-:W-:Y:S01]  /*0850*/  IABS R19, R31 ;  /* 0x0000001f00137213 */ /* 0x000fe20000000000 */
[----:B--2---:R-:W1:Y:S01]  /*0860*/  MUFU.RCP R0, R0 ;  /* 0x0000000000007308 */ /* 0x004e620000001000 */
[C---:B------:R-:W-:Y:S01]  /*0870*/  IADD3 R30, R18.reuse, 0xa, RZ ;  /* 0x0000000a121e7810 */ /* 0x040fe20007ffe0ff */
[C---:B------:R-:W-:Y:S01]  /*0880*/  IMAD R53, R39.reuse, 0x16, RZ ;  /* 0x0000001627357824 */ /* 0x040fe200078e02ff */
[C---:B------:R-:W-:Y:S01]  /*0890*/  IADD3 R32, R18.reuse, 0x6, RZ ;  /* 0x0000000612207810 */ /* 0x040fe20007ffe0ff */
[C---:B------:R-:W-:Y:S01]  /*08a0*/  IMAD R55, R39.reuse, 0x15, RZ ;  /* 0x0000001527377824 */ /* 0x040fe200078e02ff */
[C---:B------:R-:W-:Y:S01]  /*08b0*/  IADD3 R33, R18.reuse, 0x4, RZ ;  /* 0x0000000412217810 */ /* 0x040fe20007ffe0ff */
[C---:B------:R-:W-:Y:S01]  /*08c0*/  IMAD R57, R39.reuse, 0x14, RZ ;  /* 0x0000001427397824 */ /* 0x040fe200078e02ff */
[----:B------:R-:W-:Y:S01]  /*08d0*/  IABS R21, R32 ;  /* 0x0000002000157213 */ /* 0x000fe20000000000 */
[----:B------:R-:W-:Y:S01]  /*08e0*/  IMAD R59, R39, 0x13, RZ ;  /* 0x00000013273b7824 */ /* 0x000fe200078e02ff */
[----:B0-----:R-:W-:Y:S01]  /*08f0*/  IADD3 R4, R3, 0xffffffe, RZ ;  /* 0x0ffffffe03047810 */ /* 0x001fe20007ffe0ff */
[C---:B------:R-:W-:Y:S01]  /*0900*/  IMAD R249, R39.reuse, 0x12, RZ ;  /* 0x0000001227f97824 */ /* 0x040fe200078e02ff */
[----:B------:R-:W-:Y:S01]  /*0910*/  IADD3 R34, R18, 0x2, RZ ;  /* 0x0000000212227810 */ /* 0x000fe20007ffe0ff */
[C---:B------:R-:W-:Y:S01]  /*0920*/  IMAD R243, R39.reuse, 0x11, RZ ;  /* 0x0000001127f37824 */ /* 0x040fe200078e02ff */
[----:B------:R0:W2:Y:S01]  /*0930*/  F2I.FTZ.U32.TRUNC.NTZ R5, R4 ;  /* 0x0000000400057305 */ /* 0x0000a2000021f000 */
[----:B------:R-:W-:Y:S01]  /*0940*/  IABS R23, R18 ;  /* 0x0000001200177213 */ /* 0x000fe20000000000 */
[C---:B------:R-:W-:Y:S01]  /*0950*/  IMAD.SHL.U32 R237, R39.reuse, 0x10, RZ ;  /* 0x0000001027ed7824 */ /* 0x040fe200078e00ff */
[----:B-1----:R-:W-:Y:S01]  /*0960*/  IADD3 R2, R0, 0xffffffe, RZ ;  /* 0x0ffffffe00027810 */ /* 0x002fe20007ffe0ff */
[C---:B------:R-:W-:Y:S01]  /*0970*/  IMAD R231, R39.reuse, 0xf, RZ ;  /* 0x0000000f27e77824 */ /* 0x040fe200078e02ff */
[----:B------:R-:W-:Y:S01]  /*0980*/  CS2R R142, SRZ ;  /* 0x00000000008e7805 */ /* 0x000fe2000001ff00 */
[C---:B------:R-:W-:Y:S01]  /*0990*/  IMAD R201, R39.reuse, 0xe, RZ ;  /* 0x0000000e27c97824 */ /* 0x040fe200078e02ff */
[----:B------:R-:W-:Y:S01]  /*09a0*/  CS2R R136, SRZ ;  /* 0x0000000000887805 */ /* 0x000fe2000001ff00 */
[----:B------:R1:W3:Y:S01]  /*09b0*/  F2I.FTZ.U32.TRUNC.NTZ R3, R2 ;  /* 0x0000000200037305 */ /* 0x0002e2000021f000 */
[----:B0-----:R-:W-:Y:S01]  /*09c0*/  IMAD.MOV.U32 R4, RZ, RZ, RZ ;  /* 0x000000ffff047224 */ /* 0x001fe200078e00ff */
[----:B------:R-:W-:Y:S01]  /*09d0*/  CS2R R138, SRZ ;  /* 0x00000000008a7805 */ /* 0x000fe2000001ff00 */
[C---:B------:R-:W-:Y:S01]  /*09e0*/  IMAD R197, R39.reuse, 0xd, RZ ;  /* 0x0000000d27c57824 */ /* 0x040fe200078e02ff */
[----:B------:R-:W-:Y:S01]  /*09f0*/  CS2R R132, SRZ ;  /* 0x0000000000847805 */ /* 0x000fe2000001ff00 */
[C---:B------:R-:W-:Y:S01]  /*0a00*/  IMAD R193, R39.reuse, 0xc, RZ ;  /* 0x0000000c27c17824 */ /* 0x040fe200078e02ff */
[----:B------:R-:W-:Y:S01]  /*0a10*/  CS2R R134, SRZ ;  /* 0x0000000000867805 */ /* 0x000fe2000001ff00 */
[----:B------:R-:W-:Y:S01]  /*0a20*/  IMAD R189, R39, 0xb, RZ ;  /* 0x0000000b27bd7824 */ /* 0x000fe200078e02ff */
[----:B------:R-:W-:Y:S01]  /*0a30*/  CS2R R128, SRZ ;  /* 0x0000000000807805 */ /* 0x000fe2000001ff00 */
[--C-:B--2---:R-:W-:Y:S01]  /*0a40*/  IMAD.MOV R7, RZ, RZ, -R5.reuse ;  /* 0x000000ffff077224 */ /* 0x104fe200078e0a05 */
[----:B------:R-:W-:Y:S01]  /*0a50*/  CS2R R130, SRZ ;  /* 0x0000000000827805 */ /* 0x000fe2000001ff00 */
[----:B-1----:R-:W-:Y:S01]  /*0a60*/  IMAD.MOV.U32 R2, RZ, RZ, RZ ;  /* 0x000000ffff027224 */ /* 0x002fe200078e00ff */
[----:B------:R-:W-:Y:S01]  /*0a70*/  CS2R R108, SRZ ;  /* 0x00000000006c7805 */ /* 0x000fe2000001ff00 */
[----:B------:R-:W-:Y:S01]  /*0a80*/  IMAD R7, R7, R8, RZ ;  /* 0x0000000807077224 */ /* 0x000fe200078e02ff */
[----:B------:R-:W-:Y:S01]  /*0a90*/  CS2R R110, SRZ ;  /* 0x00000000006e7805 */ /* 0x000fe2000001ff00 */
[----:B------:R-:W-:Y:S01]  /*0aa0*/  IMAD R185, R39, 0xa, RZ ;  /* 0x0000000a27b97824 */ /* 0x000fe200078e02ff */
[----:B------:R-:W-:Y:S01]  /*0ab0*/  CS2R R104, SRZ ;  /* 0x0000000000687805 */ /* 0x000fe2000001ff00 */
[----:B------:R-:W-:Y:S01]  /*0ac0*/  IMAD.HI.U32 R5, R5, R7, R4 ;  /* 0x0000000705057227 */ /* 0x000fe200078e0004 */
[----:B------:R-:W-:Y:S01]  /*0ad0*/  CS2R R106, SRZ ;  /* 0x00000000006a7805 */ /* 0x000fe2000001ff00 */
[----:B------:R-:W-:Y:S01]  /*0ae0*/  CS2R R100, SRZ ;  /* 0x0000000000647805 */ /* 0x000fe2000001ff00 */
[----:B------:R-:W-:Y:S01]  /*0af0*/  CS2R R102, SRZ ;  /* 0x0000000000667805 */ /* 0x000fe2000001ff00 */
[----:B------:R-:W-:Y:S01]  /*0b00*/  IMAD.MOV.U32 R4, RZ, RZ, R9 ;  /* 0x000000ffff047224 */ /* 0x000fe200078e0009 */
[----:B------:R-:W-:Y:S01]  /*0b10*/  CS2R R96, SRZ ;  /* 0x0000000000607805 */ /* 0x000fe2000001ff00 */
[----:B------:R-:W-:Y:S01]  /*0b20*/  IMAD.MOV.U32 R9, RZ, RZ, R10 ;  /* 0x000000ffff097224 */ /* 0x000fe200078e000a */
[----:B------:R-:W-:Y:S01]  /*0b30*/  CS2R R98, SRZ ;  /* 0x0000000000627805 */ /* 0x000fe2000001ff00 */
[C---:B------:R-:W-:Y:S01]  /*0b40*/  IMAD.HI.U32 R0, R5.reuse, R4, RZ ;  /* 0x0000000405007227 */ /* 0x040fe200078e00ff */
[----:B------:R-:W-:Y:S01]  /*0b50*/  CS2R R124, SRZ ;  /* 0x00000000007c7805 */ /* 0x000fe2000001ff00 */
[----:B------:R-:W-:Y:S01]  /*0b60*/  CS2R R126, SRZ ;  /* 0x00000000007e7805 */ /* 0x000fe2000001ff00 */
[----:B------:R-:W-:Y:S01]  /*0b70*/  CS2R R120, SRZ ;  /* 0x0000000000787805 */ /* 0x000fe2000001ff00 */
[----:B------:R-:W-:Y:S01]  /*0b80*/  IMAD.HI.U32 R5, R5, R9, RZ ;  /* 0x0000000905057227 */ /* 0x000fe200078e00ff */
[----:B------:R-:W-:Y:S01]  /*0b90*/  CS2R R122, SRZ ;  /* 0x00000000007a7805 */ /* 0x000fe2000001ff00 */
[----:B------:R-:W-:Y:S01]  /*0ba0*/  CS2R R116, SRZ ;  /* 0x0000000000747805 */ /* 0x000fe2000001ff00 */
[----:B------:R-:W-:Y:S01]  /*0bb0*/  CS2R R118, SRZ ;  /* 0x0000000000767805 */ /* 0x000fe2000001ff00 */
[----:B------:R-:W-:Y:S01]  /*0bc0*/  IMAD.MOV R7, RZ, RZ, -R0 ;  /* 0x000000ffff077224 */ /* 0x000fe200078e0a00 */
[----:B------:R-:W-:Y:S01]  /*0bd0*/  CS2R R112, SRZ ;  /* 0x0000000000707805 */ /* 0x000fe2000001ff00 */
[----:B------:R-:W-:Y:S01]  /*0be0*/  IMAD.MOV R0, RZ, RZ, -R5 ;  /* 0x000000ffff007224 */ /* 0x000fe200078e0a05 */
[----:B------:R-:W-:Y:S01]  /*0bf0*/  CS2R R114, SRZ ;  /* 0x0000000000727805 */ /* 0x000fe2000001ff00 */
[----:B------:R-:W-:Y:S01]  /*0c00*/  IMAD R5, R8, R7, R4 ;  /* 0x0000000708057224 */ /* 0x000fe200078e0204 */
[----:B------:R-:W-:Y:S01]  /*0c10*/  IADD3 R4, R18, 0x1e, RZ ;  /* 0x0000001e12047810 */ /* 0x000fe20007ffe0ff */
[C---:B------:R-:W-:Y:S01]  /*0c20*/  IMAD R7, R8.reuse, R0, R9 ;  /* 0x0000000008077224 */ /* 0x040fe200078e0209 */
[----:B------:R-:W-:Y:S01]  /*0c30*/  CS2R R92, SRZ ;  /* 0x00000000005c7805 */ /* 0x000fe2000001ff00 */
[--C-:B---3--:R-:W-:Y:S01]  /*0c40*/  IMAD.MOV R10, RZ, RZ, -R3.reuse ;  /* 0x000000ffff0a7224 */ /* 0x108fe200078e0a03 */
[C---:B------:R-:W-:Y:S01]  /*0c50*/  ISETP.GT.U32.AND P0, PT, R8.reuse, R5, PT ;  /* 0x000000050800720c */ /* 0x040fe20003f04070 */
[----:B------:R-:W-:Y:S01]  /*0c60*/  IMAD R181, R39, 0x9, RZ ;  /* 0x0000000927b57824 */ /* 0x000fe200078e02ff */
[----:B------:R-:W-:Y:S01]  /*0c70*/  ISETP.GT.U32.AND P1, PT, R8, R7, PT ;  /* 0x000000070800720c */ /* 0x000fe20003f24070 */
[----:B------:R-:W-:Y:S01]  /*0c80*/  IMAD.MOV.U32 R9, RZ, RZ, R10 ;  /* 0x000000ffff097224 */ /* 0x000fe200078e000a */
[----:B------:R-:W-:Y:S01]  /*0c90*/  IABS R0, R4 ;  /* 0x0000000400007213 */ /* 0x000fe20000000000 */
[----:B------:R-:W-:Y:S01]  /*0ca0*/  CS2R R94, SRZ ;  /* 0x00000000005e7805 */ /* 0x000fe2000001ff00 */
[----:B------:R-:W-:Y:S01]  /*0cb0*/  ISETP.GE.AND P6, PT, R4, RZ, PT ;  /* 0x000000ff0400720c */ /* 0x000fe20003fc6270 */
[----:B------:R-:W-:Y:S01]  /*0cc0*/  IMAD R9, R9, R22, RZ ;  /* 0x0000001609097224 */ /* 0x000fe200078e02ff */
[C---:B------:R-:W-:Y:S01]  /*0cd0*/  IADD3 R4, R18.reuse, 0x1a, RZ ;  /* 0x0000001a12047810 */ /* 0x040fe20007ffe0ff */
[----:B------:R-:W-:Y:S01]  /*0ce0*/  CS2R R88, SRZ ;  /* 0x0000000000587805 */ /* 0x000fe2000001ff00 */
[----:B------:R-:W-:Y:S01]  /*0cf0*/  CS2R R90, SRZ ;  /* 0x00000000005a7805 */ /* 0x000fe2000001ff00 */
[----:B------:R-:W-:Y:S01]  /*0d00*/  IMAD.HI.U32 R2, R3, R9, R2 ;  /* 0x0000000903027227 */ /* 0x000fe200078e0002 */
[----:B------:R-:W-:Y:S01]  /*0d10*/  IADD3 R3, R18, 0x1c, RZ ;  /* 0x0000001c12037810 */ /* 0x000fe20007ffe0ff */
[----:B------:R-:W-:Y:S01]  /*0d20*/  CS2R R84, SRZ ;  /* 0x0000000000547805 */ /* 0x000fe2000001ff00 */
[----:B------:R-:W-:Y:S01]  /*0d30*/  IABS R11, R4 ;  /* 0x00000004000b7213 */ /* 0x000fe20000000000 */
[--C-:B------:R-:W-:Y:S01]  /*0d40*/  @!P0 IMAD.IADD R5, R5, 0x1, -R8.reuse ;  /* 0x0000000105058824 */ /* 0x100fe200078e0a08 */
[----:B------:R-:W-:Y:S01]  /*0d50*/  ISETP.GE.AND P2, PT, R3, RZ, PT ;  /* 0x000000ff0300720c */ /* 0x000fe20003f46270 */
[----:B------:R-:W-:Y:S01]  /*0d60*/  @!P1 IMAD.IADD R7, R7, 0x1, -R8 ;  /* 0x0000000107079824 */ /* 0x000fe200078e0a08 */
[----:B------:R-:W-:Y:S01]  /*0d70*/  IABS R3, R3 ;  /* 0x0000000300037213 */ /* 0x000fe20000000000 */
[----:B------:R-:W-:Y:S01]  /*0d80*/  IMAD.MOV.U32 R9, RZ, RZ, R0 ;  /* 0x000000ffff097224 */ /* 0x000fe200078e0000 */
[----:B------:R-:W-:Y:S01]  /*0d90*/  ISETP.GT.U32.AND P0, PT, R8, R5, PT ;  /* 0x000000050800720c */ /* 0x000fe20003f04070 */
[----:B------:R-:W-:Y:S01]  /*0da0*/  IMAD.HI.U32 R14, R2, R21, RZ ;  /* 0x00000015020e7227 */ /* 0x000fe200078e00ff */
[----:B------:R-:W-:Y:S01]  /*0db0*/  ISETP.GT.U32.AND P3, PT, R8, R7, PT ;  /* 0x000000070800720c */ /* 0x000fe20003f64070 */
[----:B------:R-:W-:Y:S01]  /*0dc0*/  CS2R R86, SRZ ;  /* 0x0000000000567805 */ /* 0x000fe2000001ff00 */
[----:B------:R-:W-:Y:S01]  /*0dd0*/  ISETP.GE.AND P1, PT, R4, RZ, PT ;  /* 0x000000ff0400720c */ /* 0x000fe20003f26270 */
[----:B------:R-:W-:Y:S01]  /*0de0*/  IMAD.HI.U32 R0, R2, R9, RZ ;  /* 0x0000000902007227 */ /* 0x000fe200078e00ff */
[----:B------:R-:W-:Y:S01]  /*0df0*/  CS2R R80, SRZ ;  /* 0x0000000000507805 */ /* 0x000fe2000001ff00 */
[----:B------:R-:W-:-:S02]  /*0e00*/  CS2R R82, SRZ ;  /* 0x0000000000527805 */ /* 0x000fc4000001ff00 */
[----:B------:R-:W-:Y:S02]  /*0e10*/  IMAD.MOV R0, RZ, RZ, -R0 ;  /* 0x000000ffff007224 */ /* 0x000fe400078e0a00 */
[----:B------:R-:W-:-:S04]  /*0e20*/  IMAD.HI.U32 R4, R2, R11, RZ ;  /* 0x0000000b02047227 */ /* 0x000fc800078e00ff */
[--C-:B------:R-:W-:Y:S01]  /*0e30*/  @!P0 IMAD.IADD R5, R5, 0x1, -R8.reuse ;  /* 0x0000000105058824 */ /* 0x100fe200078e0a08 */
[----:B------:R-:W-:Y:S01]  /*0e40*/  ISETP.GE.AND P0, PT, R12, RZ, PT ;  /* 0x000000ff0c00720c */ /* 0x000fe20003f06270 */
[----:B------:R-:W-:Y:S02]  /*0e50*/  IMAD R0, R22, R0, R9 ;  /* 0x0000000016007224 */ /* 0x000fe400078e0209 */
[----:B------:R-:W-:Y:S02]  /*0e60*/  IMAD.MOV.U32 R9, RZ, RZ, R3 ;  /* 0x000000ffff097224 */ /* 0x000fe400078e0003 */
[----:B------:R-:W-:Y:S01]  /*0e70*/  @!P3 IMAD.IADD R7, R7, 0x1, -R8 ;  /* 0x000000010707b824 */ /* 0x000fe200078e0a08 */
[----:B------:R-:W-:Y:S01]  /*0e80*/  IADD3 R8, R18, 0x18, RZ ;  /* 0x0000001812087810 */ /* 0x000fe20007ffe0ff */
[----:B------:R-:W-:Y:S01]  /*0e90*/  IMAD.HI.U32 R3, R2, R9, RZ ;  /* 0x0000000902037227 */ /* 0x000fe200078e00ff */
[----:B------:R-:W-:Y:S02]  /*0ea0*/  ISETP.GT.U32.AND P3, PT, R22, R0, PT ;  /* 0x000000001600720c */ /* 0x000fe40003f64070 */
[----:B------:R-:W-:Y:S01]  /*0eb0*/  IABS R13, R8 ;  /* 0x00000008000d7213 */ /* 0x000fe20000000000 */
[----:B------:R-:W-:Y:S01]  /*0ec0*/  IMAD.MOV R3, RZ, RZ, -R3 ;  /* 0x000000ffff037224 */ /* 0x000fe200078e0a03 */
[----:B------:R-:W-:Y:S01]  /*0ed0*/  ISETP.GE.AND P4, PT, R8, RZ, PT ;  /* 0x000000ff0800720c */ /* 0x000fe20003f86270 */
[----:B------:R-:W-:-:S02]  /*0ee0*/  IMAD.MOV.U32 R8, RZ, RZ, R5 ;  /* 0x000000ffff087224 */ /* 0x000fc400078e0005 */
[----:B------:R-:W-:Y:S01]  /*0ef0*/  IMAD.MOV.U32 R10, RZ, RZ, R7 ;  /* 0x000000ffff0a7224 */ /* 0x000fe200078e0007 */
[----:B------:R-:W-:Y:S01]  /*0f00*/  IADD3 R7, R18, 0x16, RZ ;  /* 0x0000001612077810 */ /* 0x000fe20007ffe0ff */
[----:B------:R-:W-:Y:S01]  /*0f10*/  IMAD R3, R22, R3, R9 ;  /* 0x0000000316037224 */ /* 0x000fe200078e0209 */
[----:B------:R-:W-:Y:S01]  /*0f20*/  LOP3.LUT R9, RZ, c[0x0][0x178], RZ, 0x33, !PT ;  /* 0x00005e00ff097a12 */ /* 0x000fe200078e33ff */
[----:B------:R-:W-:Y:S01]  /*0f30*/  @!P5 IMAD.MOV R8, RZ, RZ, -R8 ;  /* 0x000000ffff08d224 */ /* 0x000fe200078e0a08 */
[----:B------:R-:W-:Y:S01]  /*0f40*/  ISETP.NE.AND P5, PT, RZ, c[0x0][0x178], PT ;  /* 0x00005e00ff007a0c */ /* 0x000fe20003fa5270 */
[----:B------:R-:W-:Y:S01]  /*0f50*/  @!P0 IMAD.MOV R10, RZ, RZ, -R10 ;  /* 0x000000ffff0a8224 */ /* 0x000fe200078e0a0a */
[----:B------:R-:W-:Y:S01]  /*0f60*/  ISETP.GE.AND P0, PT, R7, RZ, PT ;  /* 0x000000ff0700720c */ /* 0x000fe20003f06270 */
[----:B------:R-:W-:Y:S01]  /*0f70*/  @!P3 IMAD.IADD R0, R0, 0x1, -R22 ;  /* 0x000000010000b824 */ /* 0x000fe200078e0a16 */
[C---:B------:R-:W-:Y:S01]  /*0f80*/  SEL R25, R9.reuse, R8, !P5 ;  /* 0x0000000809197207 */ /* 0x040fe20006800000 */
[----:B------:R-:W-:Y:S01]  /*0f90*/  IMAD.MOV R4, RZ, RZ, -R4 ;  /* 0x000000ffff047224 */ /* 0x000fe200078e0a04 */
[----:B------:R-:W-:Y:S01]  /*0fa0*/  SEL R26, R9, R10, !P5 ;  /* 0x0000000a091a7207 */ /* 0x000fe20006800000 */
[----:B------:R-:W-:Y:S01]  /*0fb0*/  IMAD.HI.U32 R5, R2, R13, RZ ;  /* 0x0000000d02057227 */ /* 0x000fe200078e00ff */
[----:B------:R-:W-:-:S02]  /*0fc0*/  ISETP.GT.U32.AND P5, PT, R22, R3, PT ;  /* 0x000000031600720c */ /* 0x000fc40003fa4070 */
[C---:B------:R-:W-:Y:S01]  /*0fd0*/  ISETP.GT.U32.AND P3, PT, R22.reuse, R0, PT ;  /* 0x000000001600720c */ /* 0x040fe20003f64070 */
[----:B------:R-:W-:Y:S01]  /*0fe0*/  IMAD R4, R22, R4, R11 ;  /* 0x0000000416047224 */ /* 0x000fe200078e020b */
[----:B------:R-:W-:Y:S01]  /*0ff0*/  IABS R11, R7 ;  /* 0x00000007000b7213 */ /* 0x000fe20000000000 */
[----:B------:R-:W-:Y:S01]  /*1000*/  IMAD.MOV R5, RZ, RZ, -R5 ;  /* 0x000000ffff057224 */ /* 0x000fe200078e0a05 */
[----:B------:R-:W-:Y:S01]  /*1010*/  IADD3 R7, R18, 0x14, RZ ;  /* 0x0000001412077810 */ /* 0x000fe20007ffe0ff */
[----:B------:R-:W-:-:S04]  /*1020*/  IMAD.HI.U32 R9, R2, R15, RZ ;  /* 0x0000000f02097227 */ /* 0x000fc800078e00ff */
[----:B------:R-:W-:Y:S01]  /*1030*/  IMAD R5, R22, R5, R13 ;  /* 0x0000000516057224 */ /* 0x000fe200078e020d */
[----:B------:R-:W-:Y:S01]  /*1040*/  IABS R13, R7 ;  /* 0x00000007000d7213 */ /* 0x000fe20000000000 */
[--C-:B------:R-:W-:Y:S02]  /*1050*/  @!P5 IMAD.IADD R3, R3, 0x1, -R22.reuse ;  /* 0x000000010303d824 */ /* 0x100fe400078e0a16 */
[----:B------:R-:W-:Y:S01]  /*1060*/  @!P3 IMAD.IADD R0, R0, 0x1, -R22 ;  /* 0x000000010000b824 */ /* 0x000fe200078e0a16 */
[----:B------:R-:W-:Y:S01]  /*1070*/  ISETP.GE.AND P3, PT, R7, RZ, PT ;  /* 0x000000ff0700720c */ /* 0x000fe20003f66270 */
[----:B------:R-:W-:Y:S01]  /*1080*/  IMAD.HI.U32 R7, R2, R11, RZ ;  /* 0x0000000b02077227 */ /* 0x000fe200078e00ff */
[----:B------:R-:W-:-:S03]  /*1090*/  ISETP.GT.U32.AND P5, PT, R22, R3, PT ;  /* 0x000000031600720c */ /* 0x000fc60003fa4070 */
[----:B------:R-:W-:Y:S01]  /*10a0*/  @!P6 IMAD.MOV R0, RZ, RZ, -R0 ;  /* 0x000000ffff00e224 */ /* 0x000fe200078e0a00 */
[----:B------:R-:W-:Y:S01]  /*10b0*/  ISETP.GT.U32.AND P6, PT, R22, R4, PT ;  /* 0x000000041600720c */ /* 0x000fe20003fc4070 */
[----:B------:R-:W-:-:S04]  /*10c0*/  IMAD.HI.U32 R8, R2, R13, RZ ;  /* 0x0000000d02087227 */ /* 0x000fc800078e00ff */
[----:B------:R-:W-:Y:S02]  /*10d0*/  IMAD.MOV R7, RZ, RZ, -R7 ;  /* 0x000000ffff077224 */ /* 0x000fe400078e0a07 */
[----:B------:R-:W-:Y:S02]  /*10e0*/  IMAD.MOV R8, RZ, RZ, -R8 ;  /* 0x000000ffff087224 */ /* 0x000fe400078e0a08 */
[--C-:B------:R-:W-:Y:S01]  /*10f0*/  @!P5 IMAD.IADD R3, R3, 0x1, -R22.reuse ;  /* 0x000000010303d824 */ /* 0x100fe200078e0a16 */
[C---:B------:R-:W-:Y:S01]  /*1100*/  ISETP.GT.U32.AND P5, PT, R22.reuse, R5, PT ;  /* 0x000000051600720c */ /* 0x040fe20003fa4070 */
[C---:B------:R-:W-:Y:S02]  /*1110*/  IMAD R7, R22.reuse, R7, R11 ;  /* 0x0000000716077224 */ /* 0x040fe400078e020b */
[----:B------:R-:W-:Y:S02]  /*1120*/  IMAD.MOV R11, RZ, RZ, -R9 ;  /* 0x000000ffff0b7224 */ /* 0x000fe400078e0a09 */
[----:B------:R-:W-:Y:S01]  /*1130*/  IMAD R9, R22, R8, R13 ;  /* 0x0000000816097224 */ /* 0x000fe200078e020d */
[----:B------:R-:W-:Y:S01]  /*1140*/  IABS R13, R27 ;  /* 0x0000001b000d7213 */ /* 0x000fe20000000000 */
[----:B------:R-:W-:-:S02]  /*1150*/  @!P6 IMAD.IADD R4, R4, 0x1, -R22 ;  /* 0x000000010404e824 */ /* 0x000fc400078e0a16 */
[----:B------:R-:W-:Y:S02]  /*1160*/  IMAD.MOV.U32 R8, RZ, RZ, R3 ;  /* 0x000000ffff087224 */ /* 0x000fe400078e0003 */
[----:B------:R-:W-:Y:S01]  /*1170*/  IMAD.HI.U32 R10, R2, R17, RZ ;  /* 0x00000011020a7227 */ /* 0x000fe200078e00ff */
[----:B------:R-:W-:-:S03]  /*1180*/  ISETP.GT.U32.AND P6, PT, R22, R4, PT ;  /* 0x000000041600720c */ /* 0x000fc60003fc4070 */
[----:B------:R-:W-:Y:S02]  /*1190*/  @!P5 IMAD.IADD R5, R5, 0x1, -R22 ;  /* 0x000000010505d824 */ /* 0x000fe400078e0a16 */
[----:B------:R-:W-:Y:S01]  /*11a0*/  @!P2 IMAD.MOV R8, RZ, RZ, -R8 ;  /* 0x000000ffff08a224 */ /* 0x000fe200078e0a08 */
[C---:B------:R-:W-:Y:S01]  /*11b0*/  ISETP.GT.U32.AND P2, PT, R22.reuse, R7, PT ;  /* 0x000000071600720c */ /* 0x040fe20003f44070 */
[----:B------:R-:W-:Y:S01]  /*11c0*/  IMAD.MOV R10, RZ, RZ, -R10 ;  /* 0x000000ffff0a7224 */ /* 0x000fe200078e0a0a */
[C---:B------:R-:W-:Y:S01]  /*11d0*/  ISETP.GT.U32.AND P5, PT, R22.reuse, R5, PT ;  /* 0x000000051600720c */ /* 0x040fe20003fa4070 */
[C---:B------:R-:W-:Y:S01]  /*11e0*/  IMAD R11, R22.reuse, R11, R15 ;  /* 0x0000000b160b7224 */ /* 0x040fe200078e020f */
[----:B------:R-:W-:Y:S01]  /*11f0*/  IABS R15, R28 ;  /* 0x0000001c000f7213 */ /* 0x000fe20000000000 */
[----:B------:R-:W-:Y:S01]  /*1200*/  IMAD R12, R22, R10, R17 ;  /* 0x0000000a160c7224 */ /* 0x000fe200078e0211 */
[----:B------:R-:W-:Y:S01]  /*1210*/  IABS R17, R30 ;  /* 0x0000001e00117213 */ /* 0x000fe20000000000 */
[----:B------:R-:W-:Y:S01]  /*1220*/  @!P6 IMAD.IADD R4, R4, 0x1, -R22 ;  /* 0x000000010404e824 */ /* 0x000fe200078e0a16 */
[----:B------:R-:W-:Y:S01]  /*1230*/  ISETP.GT.U32.AND P6, PT, R22, R9, PT ;  /* 0x000000091600720c */ /* 0x000fe20003fc4070 */
[----:B------:R-:W-:-:S04]  /*1240*/  IMAD.HI.U32 R10, R2, R15, RZ ;  /* 0x0000000f020a7227 */ /* 0x000fc800078e00ff */
[----:B------:R-:W-:Y:S01]  /*1250*/  @!P2 IMAD.IADD R7, R7, 0x1, -R22 ;  /* 0x000000010707a824 */ /* 0x000fe200078e0a16 */
[C---:B------:R-:W-:Y:S01]  /*1260*/  ISETP.GT.U32.AND P2, PT, R22.reuse, R12, PT ;  /* 0x0000000c1600720c */ /* 0x040fe20003f44070 */
[----:B------:R-:W-:Y:S02]  /*1270*/  IMAD.MOV R10, RZ, RZ, -R10 ;  /* 0x000000ffff0a7224 */ /* 0x000fe400078e0a0a */
[----:B------:R-:W-:Y:S01]  /*1280*/  @!P5 IMAD.IADD R5, R5, 0x1, -R22 ;  /* 0x000000010505d824 */ /* 0x000fe200078e0a16 */
[C---:B------:R-:W-:Y:S01]  /*1290*/  ISETP.GT.U32.AND P5, PT, R22.reuse, R11, PT ;  /* 0x0000000b1600720c */ /* 0x040fe20003fa4070 */
[----:B------:R-:W-:Y:S02]  /*12a0*/  IMAD R15, R22, R10, R15 ;  /* 0x0000000a160f7224 */ /* 0x000fe400078e020f */
[----:B------:R-:W-:-:S04]  /*12b0*/  IMAD.HI.U32 R10, R2, R19, RZ ;  /* 0x00000013020a7227 */ /* 0x000fc800078e00ff */
[----:B------:R-:W-:Y:S02]  /*12c0*/  IMAD.MOV R16, RZ, RZ, -R10 ;  /* 0x000000ffff107224 */ /* 0x000fe400078e0a0a */
[----:B------:R-:W-:Y:S01]  /*12d0*/  @!P6 IMAD.IADD R9, R9, 0x1, -R22 ;  /* 0x000000010909e824 */ /* 0x000fe200078e0a16 */
[----:B------:R-:W-:Y:S01]  /*12e0*/  ISETP.GT.U32.AND P6, PT, R22, R7, PT ;  /* 0x000000071600720c */ /* 0x000fe20003fc4070 */
[----:B------:R-:W-:Y:S02]  /*12f0*/  IMAD.MOV.U32 R10, RZ, RZ, R4 ;  /* 0x000000ffff0a7224 */ /* 0x000fe400078e0004 */
[----:B------:R-:W-:Y:S02]  /*1300*/  @!P2 IMAD.IADD R12, R12, 0x1, -R22 ;  /* 0x000000010c0ca824 */ /* 0x000fe400078e0a16 */
[----:B------:R-:W-:-:S04]  /*1310*/  IMAD.HI.U32 R3, R2, R13, RZ ;  /* 0x0000000d02037227 */ /* 0x000fc800078e00ff */
[----:B------:R-:W-:Y:S01]  /*1320*/  @!P5 IMAD.IADD R11, R11, 0x1, -R22 ;  /* 0x000000010b0bd824 */ /* 0x000fe200078e0a16 */
[C---:B------:R-:W-:Y:S01]  /*1330*/  ISETP.GT.U32.AND P5, PT, R22.reuse, R9, PT ;  /* 0x000000091600720c */ /* 0x040fe20003fa4070 */
[----:B------:R-:W-:Y:S01]  /*1340*/  @!P1 IMAD.MOV R10, RZ, RZ, -R10 ;  /* 0x000000ffff0a9224 */ /* 0x000fe200078e0a0a */
[C---:B------:R-:W-:Y:S01]  /*1350*/  ISETP.GT.U32.AND P1, PT, R22.reuse, R12, PT ;  /* 0x0000000c1600720c */ /* 0x040fe20003f24070 */
[----:B------:R-:W-:Y:S01]  /*1360*/  IMAD.MOV R3, RZ, RZ, -R3 ;  /* 0x000000ffff037224 */ /* 0x000fe200078e0a03 */
[C---:B------:R-:W-:Y:S01]  /*1370*/  ISETP.GT.U32.AND P2, PT, R22.reuse, R11, PT ;  /* 0x0000000b1600720c */ /* 0x040fe20003f44070 */
[C---:B------:R-:W-:Y:S01]  /*1380*/  IMAD R16, R22.reuse, R16, R19 ;  /* 0x0000001016107224 */ /* 0x040fe200078e0213 */
[----:B------:R-:W-:Y:S01]  /*1390*/  IABS R19, R33 ;  /* 0x0000002100137213 */ /* 0x000fe20000000000 */
[----:B------:R-:W-:Y:S02]  /*13a0*/  IMAD R13, R22, R3, R13 ;  /* 0x00000003160d7224 */ /* 0x000fe400078e020d */
[----:B------:R-:W-:-:S04]  /*13b0*/  IMAD.HI.U32 R3, R2, R17, RZ ;  /* 0x0000001102037227 */ /* 0x000fc800078e00ff */
[--C-:B------:R-:W-:Y:S01]  /*13c0*/  @!P6 IMAD.IADD R7, R7, 0x1, -R22.reuse ;  /* 0x000000010707e824 */ /* 0x100fe200078e0a16 */
[C---:B------:R-:W-:Y:S01]  /*13d0*/  ISETP.GT.U32.AND P6, PT, R22.reuse, R13, PT ;  /* 0x0000000d1600720c */ /* 0x040fe20003fc4070 */
[----:B------:R-:W-:Y:S02]  /*13e0*/  IMAD.MOV R3, RZ, RZ, -R3 ;  /* 0x000000ffff037224 */ /* 0x000fe400078e0a03 */
[--C-:B------:R-:W-:Y:S01]  /*13f0*/  @!P5 IMAD.IADD R9, R9, 0x1, -R22.reuse ;  /* 0x000000010909d824 */ /* 0x100fe200078e0a16 */
[----:B------:R-:W-:Y:S01]  /*1400*/  ISETP.GT.U32.AND P5, PT, R22, R15, PT ;  /* 0x0000000f1600720c */ /* 0x000fe20003fa4070 */
[----:B------:R-:W-:Y:S01]  /*1410*/  @!P1 IMAD.IADD R12, R12, 0x1, -R22 ;  /* 0x000000010c0c9824 */ /* 0x000fe200078e0a16 */
[C---:B------:R-:W-:Y:S01]  /*1420*/  ISETP.GT.U32.AND P1, PT, R22.reuse, R16, PT ;  /* 0x000000101600720c */ /* 0x040fe20003f24070 */
[----:B------:R-:W-:Y:S02]  /*1430*/  IMAD R4, R22, R3, R17 ;  /* 0x0000000316047224 */ /* 0x000fe400078e0211 */
[----:B------:R-:W-:-:S02]  /*1440*/  IMAD.MOV R14, RZ, RZ, -R14 ;  /* 0x000000ffff0e7224 */ /* 0x000fc400078e0a0e */
[--C-:B------:R-:W-:Y:S01]  /*1450*/  @!P2 IMAD.IADD R11, R11, 0x1, -R22.reuse ;  /* 0x000000010b0ba824 */ /* 0x100fe200078e0a16 */
[C---:B------:R-:W-:Y:S01]  /*1460*/  ISETP.GT.U32.AND P2, PT, R22.reuse, R4, PT ;  /* 0x000000041600720c */ /* 0x040fe20003f44070 */
[----:B------:R-:W-:Y:S01]  /*1470*/  IMAD R17, R22, R14, R21 ;  /* 0x0000000e16117224 */ /* 0x000fe200078e0215 */
[----:B------:R-:W-:Y:S01]  /*1480*/  IABS R21, R34 ;  /* 0x0000002200157213 */ /* 0x000fe20000000000 */
[----:B------:R-:W-:Y:S01]  /*1490*/  @!P6 IMAD.IADD R13, R13, 0x1, -R22 ;  /* 0x000000010d0de824 */ /* 0x000fe200078e0a16 */
[----:B------:R-:W-:Y:S01]  /*14a0*/  ISETP.GE.AND P6, PT, R18, RZ, PT ;  /* 0x000000ff1200720c */ /* 0x000fe20003fc6270 */
[----:B------:R-:W-:-:S04]  /*14b0*/  IMAD.HI.U32 R3, R2, R19, RZ ;  /* 0x0000001302037227 */ /* 0x000fc800078e00ff */
[--C-:B------:R-:W-:Y:S01]  /*14c0*/  @!P5 IMAD.IADD R15, R15, 0x1, -R22.reuse ;  /* 0x000000010f0fd824 */ /* 0x100fe200078e0a16 */
[----:B------:R-:W-:Y:S01]  /*14d0*/  ISETP.GT.U32.AND P5, PT, R22, R17, PT ;  /* 0x000000111600720c */ /* 0x000fe20003fa4070 */
[----:B------:R-:W-:Y:S02]  /*14e0*/  IMAD.MOV R14, RZ, RZ, -R3 ;  /* 0x000000ffff0e7224 */ /* 0x000fe400078e0a03 */
[----:B------:R-:W-:Y:S01]  /*14f0*/  @!P1 IMAD.IADD R16, R16, 0x1, -R22 ;  /* 0x0000000110109824 */ /* 0x000fe200078e0a16 */
[----:B------:R-:W-:Y:S01]  /*1500*/  ISETP.GE.AND P1, PT, R24, RZ, PT ;  /* 0x000000ff1800720c */ /* 0x000fe20003f26270 */
[----:B------:R-:W-:Y:S01]  /*1510*/  @!P4 IMAD.MOV R5, RZ, RZ, -R5 ;  /* 0x000000ffff05c224 */ /* 0x000fe200078e0a05 */
[----:B------:R-:W-:Y:S01]  /*1520*/  ISETP.GT.U32.AND P4, PT, R22, R13, PT ;  /* 0x0000000d1600720c */ /* 0x000fe20003f84070 */
[----:B------:R-:W-:-:S04]  /*1530*/  IMAD.HI.U32 R3, R2, R21, RZ ;  /* 0x0000001502037227 */ /* 0x000fc800078e00ff */
[----:B------:R-:W-:-:S04]  /*1540*/  IMAD.HI.U32 R2, R2, R23, RZ ;  /* 0x0000001702027227 */ /* 0x000fc800078e00ff */
[----:B------:R-:W-:Y:S01]  /*1550*/  @!P0 IMAD.MOV R7, RZ, RZ, -R7 ;  /* 0x000000ffff078224 */ /* 0x000fe200078e0a07 */
[C---:B------:R-:W-:Y:S01]  /*1560*/  ISETP.GT.U32.AND P0, PT, R22.reuse, R15, PT ;  /* 0x0000000f1600720c */ /* 0x040fe20003f04070 */
[----:B------:R-:W-:Y:S02]  /*1570*/  IMAD R19, R22, R14, R19 ;  /* 0x0000000e16137224 */ /* 0x000fe400078e0213 */
[----:B------:R-:W-:Y:S02]  /*1580*/  IMAD.MOV R3, RZ, RZ, -R3 ;  /* 0x000000ffff037224 */ /* 0x000fe400078e0a03 */
[----:B------:R-:W-:Y:S01]  /*1590*/  @!P2 IMAD.IADD R4, R4, 0x1, -R22 ;  /* 0x000000010404a824 */ /* 0x000fe200078e0a16 */
[----:B------:R-:W-:Y:S01]  /*15a0*/  ISETP.GE.AND P2, PT, R20, RZ, PT ;  /* 0x000000ff1400720c */ /* 0x000fe20003f46270 */
[----:B------:R-:W-:Y:S02]  /*15b0*/  IMAD.MOV R14, RZ, RZ, -R2 ;  /* 0x000000ffff0e7224 */ /* 0x000fe400078e0a02 */
[----:B------:R-:W-:-:S02]  /*15c0*/  IMAD.MOV.U32 R2, RZ, RZ, R12 ;  /* 0x000000ffff027224 */ /* 0x000fc400078e000c */
[C---:B------:R-:W-:Y:S01]  /*15d0*/  IMAD R12, R22.reuse, R3, R21 ;  /* 0x00000003160c7224 */ /* 0x040fe200078e0215 */
[----:B------:R-:W-:Y:S01]  /*15e0*/  SHF.R.S32.HI R3, RZ, 0x1f, R6 ;  /* 0x0000001fff037819 */ /* 0x000fe20000011406 */
[----:B------:R-:W-:Y:S01]  /*15f0*/  @!P3 IMAD.MOV R9, RZ, RZ, -R9 ;  /* 0x000000ffff09b224 */ /* 0x000fe200078e0a09 */
[C---:B------:R-:W-:Y:S01]  /*1600*/  ISETP.GT.U32.AND P3, PT, R22.reuse, R4, PT ;  /* 0x000000041600720c */ /* 0x040fe20003f64070 */
[C---:B------:R-:W-:Y:S01]  /*1610*/  IMAD R21, R22.reuse, R14, R23 ;  /* 0x0000000e16157224 */ /* 0x040fe200078e0217 */
[----:B------:R-:W-:Y:S01]  /*1620*/  LEA.HI R6, R3, R6, RZ, 0x5 ;  /* 0x0000000603067211 */ /* 0x000fe200078f28ff */
[----:B------:R-:W-:Y:S01]  /*1630*/  @!P1 IMAD.MOV R2, RZ, RZ, -R2 ;  /* 0x000000ffff029224 */ /* 0x000fe200078e0a02 */
[C---:B------:R-:W-:Y:S01]  /*1640*/  ISETP.GT.U32.AND P1, PT, R22.reuse, R19, PT ;  /* 0x000000131600720c */ /* 0x040fe20003f24070 */
[--C-:B------:R-:W-:Y:S01]  /*1650*/  @!P4 IMAD.IADD R13, R13, 0x1, -R22.reuse ;  /* 0x000000010d0dc824 */ /* 0x100fe200078e0a16 */
[C---:B------:R-:W-:Y:S01]  /*1660*/  ISETP.GT.U32.AND P4, PT, R22.reuse, R21, PT ;  /* 0x000000151600720c */ /* 0x040fe20003f84070 */
[--C-:B------:R-:W-:Y:S01]  /*1670*/  @!P5 IMAD.IADD R17, R17, 0x1, -R22.reuse ;  /* 0x000000011111d824 */ /* 0x100fe200078e0a16 */
[C---:B------:R-:W-:Y:S01]  /*1680*/  ISETP.GT.U32.AND P5, PT, R22.reuse, R16, PT ;  /* 0x000000101600720c */ /* 0x040fe20003fa4070 */
[--C-:B------:R-:W-:Y:S01]  /*1690*/  @!P0 IMAD.IADD R15, R15, 0x1, -R22.reuse ;  /* 0x000000010f0f8824 */ /* 0x100fe200078e0a16 */
[C---:B------:R-:W-:Y:S01]  /*16a0*/  ISETP.GT.U32.AND P0, PT, R22.reuse, R12, PT ;  /* 0x0000000c1600720c */ /* 0x040fe20003f04070 */
[----:B------:R-:W-:Y:S01]  /*16b0*/  @!P2 IMAD.MOV R11, RZ, RZ, -R11 ;  /* 0x000000ffff0ba224 */ /* 0x000fe200078e0a0b */
[----:B------:R-:W-:Y:S01]  /*16c0*/  ISETP.GT.U32.AND P2, PT, R22, R17, PT ;  /* 0x000000111600720c */ /* 0x000fe20003f44070 */
[--C-:B------:R-:W-:Y:S01]  /*16d0*/  @!P3 IMAD.IADD R4, R4, 0x1, -R22.reuse ;  /* 0x000000010404b824 */ /* 0x100fe200078e0a16 */
[----:B------:R-:W-:Y:S01]  /*16e0*/  ISETP.GE.AND P3, PT, R27, RZ, PT ;  /* 0x000000ff1b00720c */ /* 0x000fe20003f66270 */
[----:B------:R-:W-:Y:S01]  /*16f0*/  IMAD.MOV.U32 R14, RZ, RZ, R13 ;  /* 0x000000ffff0e7224 */ /* 0x000fe200078e000d */
[----:B------:R-:W-:Y:S01]  /*1700*/  LOP3.LUT R3, R36, 0x7, RZ, 0xc0, !PT ;  /* 0x0000000724037812 */ /* 0x000fe200078ec0ff */
[--C-:B------:R-:W-:Y:S01]  /*1710*/  @!P1 IMAD.IADD R19, R19, 0x1, -R22.reuse ;  /* 0x0000000113139824 */ /* 0x100fe200078e0a16 */
[----:B------:R-:W-:Y:S01]  /*1720*/  ISETP.GE.AND P1, PT, R31, RZ, PT ;  /* 0x000000ff1f00720c */ /* 0x000fe20003f26270 */
[----:B------:R-:W-:Y:S01]  /*1730*/  @!P4 IMAD.IADD R21, R21, 0x1, -R22 ;  /* 0x000000011515c824 */ /* 0x000fe200078e0a16 */
[----:B------:R-:W-:Y:S01]  /*1740*/  SHF.R.S32.HI R6, RZ, 0x5, R6 ;  /* 0x00000005ff067819 */ /* 0x000fe20000011406 */
[--C-:B------:R-:W-:Y:S01]  /*1750*/  @!P5 IMAD.IADD R16, R16, 0x1, -R22.reuse ;  /* 0x000000011010d824 */ /* 0x100fe200078e0a16 */
[----:B------:R-:W-:Y:S01]  /*1760*/  ISETP.GE.AND P5, PT, R28, RZ, PT ;  /* 0x000000ff1c00720c */ /* 0x000fe20003fa6270 */
[----:B------:R-:W-:Y:S01]  /*1770*/  @!P0 IMAD.IADD R12, R12, 0x1, -R22 ;  /* 0x000000010c0c8824 */ /* 0x000fe200078e0a16 */
[----:B------:R-:W-:Y:S01]  /*1780*/  ISETP.GT.U32.AND P4, PT, R22, R19, PT ;  /* 0x000000131600720c */ /* 0x000fe20003f84070 */
[----:B------:R-:W-:Y:S01]  /*1790*/  IMAD.SHL.U32 R13, R36, 0x8, RZ ;  /* 0x00000008240d7824 */ /* 0x000fe200078e00ff */
[C---:B------:R-:W-:Y:S01]  /*17a0*/  ISETP.GT.U32.AND P0, PT, R22.reuse, R21, PT ;  /* 0x000000151600720c */ /* 0x040fe20003f04070 */
[----:B------:R-:W-:Y:S01]  /*17b0*/  @!P3 IMAD.MOV R14, RZ, RZ, -R14 ;  /* 0x000000ffff0eb224 */ /* 0x000fe200078e0a0e */
[----:B------:R-:W-:Y:S01]  /*17c0*/  ISETP.GT.U32.AND P3, PT, R22, R12, PT ;  /* 0x0000000c1600720c */ /* 0x000fe20003f64070 */
[--C-:B------:R-:W-:Y:S01]  /*17d0*/  @!P2 IMAD.IADD R17, R17, 0x1, -R22.reuse ;  /* 0x000000011111a824 */ /* 0x100fe200078e0a16 */
[----:B------:R-:W-:Y:S01]  /*17e0*/  LOP3.LUT R20, R13, 0x30, RZ, 0xc0, !PT ;  /* 0x000000300d147812 */ /* 0x000fe200078ec0ff */
[----:B------:R-:W-:Y:S01]  /*17f0*/  IMAD R18, R3, 0x110, RZ ;  /* 0x0000011003127824 */ /* 0x000fe200078e02ff */
[----:B------:R-:W-:Y:S01]  /*1800*/  ISETP.GE.AND P2, PT, R30, RZ, PT ;  /* 0x000000ff1e00720c */ /* 0x000fe20003f46270 */
[----:B------:R-:W-:Y:S01]  /*1810*/  IMAD R25, R25, c[0x0][0x184], RZ ;  /* 0x0000610019197a24 */ /* 0x000fe200078e02ff */
[----:B------:R-:W-:Y:S01]  /*1820*/  LOP3.LUT R13, R178, 0x10, RZ, 0xc0, !PT ;  /* 0x00000010b20d7812 */ /* 0x000fe200078ec0ff */
[----:B------:R-:W-:Y:S01]  /*1830*/  @!P5 IMAD.MOV R15, RZ, RZ, -R15 ;  /* 0x000000ffff0fd224 */ /* 0x000fe200078e0a0f */
[----:B------:R-:W-:Y:S01]  /*1840*/  ISETP.GE.AND P5, PT, R32, RZ, PT ;  /* 0x000000ff2000720c */ /* 0x000fe20003fa6270 */
[--C-:B------:R-:W-:Y:S01]  /*1850*/  @!P4 IMAD.IADD R19, R19, 0x1, -R22.reuse ;  /* 0x000000011313c824 */ /* 0x100fe200078e0a16 */
[----:B------:R-:W-:Y:S01]  /*1860*/  ISETP.GE.AND P4, PT, R33, RZ, PT ;  /* 0x000000ff2100720c */ /* 0x000fe20003f86270 */
[--C-:B------:R-:W-:Y:S01]  /*1870*/  @!P0 IMAD.IADD R21, R21, 0x1, -R22.reuse ;  /* 0x0000000115158824 */ /* 0x100fe200078e0a16 */
[----:B------:R-:W-:Y:S01]  /*1880*/  ISETP.GE.AND P0, PT, R34, RZ, PT ;  /* 0x000000ff2200720c */ /* 0x000fe20003f06270 */
[----:B------:R-:W-:Y:S01]  /*1890*/  @!P3 IMAD.IADD R12, R12, 0x1, -R22 ;  /* 0x000000010c0cb824 */ /* 0x000fe200078e0a16 */
[----:B------:R-:W-:Y:S01]  /*18a0*/  LOP3.LUT R13, R13, 0x20, R36, 0xf8, !PT ;  /* 0x000000200d0d7812 */ /* 0x000fe200078ef824 */
[----:B------:R-:W-:Y:S01]  /*18b0*/  IMAD R3, R3, 0x40, R20 ;  /* 0x0000004003037824 */ /* 0x000fe200078e0214 */
[----:B------:R-:W-:Y:S01]  /*18c0*/  ISETP.NE.AND P3, PT, RZ, c[0x0][0x17c], PT ;  /* 0x00005f00ff007a0c */ /* 0x000fe20003f65270 */
[----:B------:R-:W-:Y:S01]  /*18d0*/  IMAD.MOV.U32 R20, RZ, RZ, R16 ;  /* 0x000000ffff147224 */ /* 0x000fe200078e0010 */
[----:B------:R-:W-:Y:S01]  /*18e0*/  LOP3.LUT R28, R18, R13, RZ, 0x3c, !PT ;  /* 0x0000000d121c7212 */ /* 0x000fe200078e3cff */
[----:B------:R-:W-:Y:S01]  /*18f0*/  IMAD.MOV.U32 R18, RZ, RZ, R4 ;  /* 0x000000ffff127224 */ /* 0x000fe200078e0004 */
[----:B------:R-:W-:Y:S01]  /*1900*/  LOP3.LUT R178, R3, 0x30, R178, 0x78, !PT ;  /* 0x0000003003b27812 */ /* 0x000fe200078e78b2 */
[----:B------:R-:W-:Y:S01]  /*1910*/  IMAD.MOV.U32 R24, RZ, RZ, R21 ;  /* 0x000000ffff187224 */ /* 0x000fe200078e0015 */
[----:B------:R-:W-:Y:S01]  /*1920*/  LOP3.LUT R3, RZ, c[0x0][0x17c], RZ, 0x33, !PT ;  /* 0x00005f00ff037a12 */ /* 0x000fe200078e33ff */
[----:B------:R-:W-:-:S02]  /*1930*/  IMAD.MOV.U32 R22, RZ, RZ, R12 ;  /* 0x000000ffff167224 */ /* 0x000fc400078e000c */
[----:B------:R-:W-:Y:S01]  /*1940*/  @!P2 IMAD.MOV R18, RZ, RZ, -R18 ;  /* 0x000000ffff12a224 */ /* 0x000fe200078e0a12 */
[C---:B------:R-:W-:Y:S01]  /*1950*/  SEL R4, R3.reuse, R0, !P3 ;  /* 0x0000000003047207 */ /* 0x040fe20005800000 */
        /* <DEDUP_REMOVED lines=10> */
[----:B------:R-:W-:Y:S01]  /*1a00*/  IMAD.SHL.U32 R36, R36, 0x80, RZ ;  /* 0x0000008024247824 */ /* 0x000fe200078e00ff */
[C---:B------:R-:W-:Y:S01]  /*1a10*/  SEL R12, R3.reuse, R11, !P3 ;  /* 0x0000000b030c7207 */ /* 0x040fe20005800000 */
[----:B------:R-:W-:Y:S01]  /*1a20*/  IMAD R4, R4, c[0x0][0x190], RZ ;  /* 0x0000640004047a24 */ /* 0x000fe200078e02ff */
[C---:B------:R-:W-:Y:S01]  /*1a30*/  SEL R13, R3.reuse, R2, !P3 ;  /* 0x00000002030d7207 */ /* 0x040fe20005800000 */
[----:B------:R-:W-:Y:S01]  /*1a40*/  IMAD R8, R8, c[0x0][0x190], RZ ;  /* 0x0000640008087a24 */ /* 0x000fe200078e02ff */
[C---:B------:R-:W-:Y:S01]  /*1a50*/  SEL R14, R3.reuse, R14, !P3 ;  /* 0x0000000e030e7207 */ /* 0x040fe20005800000 */
[----:B------:R-:W-:Y:S01]  /*1a60*/  IMAD R10, R10, c[0x0][0x190], RZ ;  /* 0x000064000a0a7a24 */ /* 0x000fe200078e02ff */
[C---:B------:R-:W-:Y:S01]  /*1a70*/  SEL R16, R3.reuse, R15, !P3 ;  /* 0x0000000f03107207 */ /* 0x040fe20005800000 */
[----:B------:R-:W-:Y:S01]  /*1a80*/  STL [R1+0xf8], R36 ;  /* 0x0000f82401007387 */ /* 0x000fe20000100800 */
[----:B------:R-:W-:Y:S01]  /*1a90*/  SEL R18, R3, R18, !P3 ;  /* 0x0000001203127207 */ /* 0x000fe20005800000 */
[----:B------:R-:W-:Y:S01]  /*1aa0*/  IMAD R5, R5, c[0x0][0x190], RZ ;  /* 0x0000640005057a24 */ /* 0x000fe200078e02ff */
[C---:B------:R-:W-:Y:S01]  /*1ab0*/  SEL R20, R3.reuse, R20, !P3 ;  /* 0x0000001403147207 */ /* 0x040fe20005800000 */
[----:B------:R0:W-:Y:S01]  /*1ac0*/  STL [R1+0xd0], R6 ;  /* 0x0000d00601007387 */ /* 0x0001e20000100800 */
[----:B------:R-:W-:Y:S01]  /*1ad0*/  SEL R17, R3, R17, !P3 ;  /* 0x0000001103117207 */ /* 0x000fe20005800000 */
[----:B------:R-:W-:Y:S01]  /*1ae0*/  IMAD R7, R7, c[0x0][0x190], RZ ;  /* 0x0000640007077a24 */ /* 0x000fe200078e02ff */
[----:B------:R-:W-:Y:S01]  /*1af0*/  SEL R21, R3, R19, !P3 ;  /* 0x0000001303157207 */ /* 0x000fe20005800000 */
[----:B------:R-:W-:Y:S01]  /*1b00*/  IMAD R9, R9, c[0x0][0x190], RZ ;  /* 0x0000640009097a24 */ /* 0x000fe200078e02ff */
[C---:B------:R-:W-:Y:S01]  /*1b10*/  SEL R22, R3.reuse, R22, !P3 ;  /* 0x0000001603167207 */ /* 0x040fe20005800000 */
[----:B------:R-:W-:Y:S01]  /*1b20*/  IMAD R12, R12, c[0x0][0x190], RZ ;  /* 0x000064000c0c7a24 */ /* 0x000fe200078e02ff */
[----:B------:R-:W-:Y:S01]  /*1b30*/  SEL R24, R3, R24, !P3 ;  /* 0x0000001803187207 */ /* 0x000fe20005800000 */
[----:B------:R-:W-:Y:S01]  /*1b40*/  IMAD.SHL.U32 R3, R35, 0x2, RZ ;  /* 0x0000000223037824 */ /* 0x000fe200078e00ff */
[----:B------:R-:W-:Y:S01]  /*1b50*/  LEA R252, P4, R5, c[0x0][0x168], 0x1 ;  /* 0x00005a0005fc7a11 */ /* 0x000fe200078808ff */
[----:B0-----:R-:W-:Y:S01]  /*1b60*/  IMAD R6, R26, c[0x0][0x184], RZ ;  /* 0x000061001a067a24 */ /* 0x001fe200078e02ff */
[----:B------:R-:W-:Y:S01]  /*1b70*/  LEA R26, P0, R10, c[0x0][0x168], 0x1 ;  /* 0x00005a000a1a7a11 */ /* 0x000fe200078008ff */
[----:B------:R-:W-:Y:S01]  /*1b80*/  IMAD R13, R13, c[0x0][0x190], RZ ;  /* 0x000064000d0d7a24 */ /* 0x000fe200078e02ff */
[C---:B------:R-:W-:Y:S01]  /*1b90*/  LOP3.LUT R30, R3.reuse, 0x20, RZ, 0x3c, !PT ;  /* 0x00000020031e7812 */ /* 0x040fe200078e3cff */
[----:B------:R-:W-:Y:S01]  /*1ba0*/  IMAD R16, R16, c[0x0][0x190], RZ ;  /* 0x0000640010107a24 */ /* 0x000fe200078e02ff */
[----:B------:R-:W-:Y:S01]  /*1bb0*/  LOP3.LUT R2, R3, 0x30, RZ, 0x3c, !PT ;  /* 0x0000003003027812 */ /* 0x000fe200078e3cff */
[----:B------:R-:W-:Y:S01]  /*1bc0*/  IMAD R17, R17, c[0x0][0x190], RZ ;  /* 0x0000640011117a24 */ /* 0x000fe200078e02ff */
[----:B------:R-:W-:Y:S01]  /*1bd0*/  LOP3.LUT R30, R3, 0x50, RZ, 0x3c, !PT ;  /* 0x00000050031e7812 */ /* 0x000fe200078e3cff */
[----:B------:R-:W-:Y:S01]  /*1be0*/  IMAD R33, R39, 0x1e, RZ ;  /* 0x0000001e27217824 */ /* 0x000fe200078e02ff */
[----:B------:R-:W-:Y:S01]  /*1bf0*/  LOP3.LUT R2, R28, 0x800, R36, 0xf8, !PT ;  /* 0x000008001c027812 */ /* 0x000fe200078ef824 */
[----:B------:R-:W-:Y:S01]  /*1c00*/  IMAD R14, R14, c[0x0][0x190], RZ ;  /* 0x000064000e0e7a24 */ /* 0x000fe200078e02ff */
[----:B------:R-:W-:Y:S01]  /*1c10*/  LEA R30, P2, R4, c[0x0][0x168], 0x1 ;  /* 0x00005a00041e7a11 */ /* 0x000fe200078408ff */
[----:B------:R-:W-:Y:S01]  /*1c20*/  IMAD R20, R20, c[0x0][0x190], RZ ;  /* 0x0000640014147a24 */ /* 0x000fe200078e02ff */
[----:B------:R-:W-:Y:S01]  /*1c30*/  LOP3.LUT R28, R3, 0x70, RZ, 0x3c, !PT ;  /* 0x00000070031c7812 */ /* 0x000fe200078e3cff */
[----:B------:R-:W-:Y:S01]  /*1c40*/  IMAD R21, R21, c[0x0][0x190], RZ ;  /* 0x0000640015157a24 */ /* 0x000fe200078e02ff */
[----:B------:R-:W-:Y:S01]  /*1c50*/  LEA R28, P1, R8, c[0x0][0x168], 0x1 ;  /* 0x00005a00081c7a11 */ /* 0x000fe200078208ff */
[----:B------:R-:W-:Y:S01]  /*1c60*/  STL [R1+0xec], R30 ;  /* 0x0000ec1e01007387 */ /* 0x000fe20000100800 */
[----:B------:R-:W-:Y:S01]  /*1c70*/  LEA.HI.X.SX32 R4, R4, c[0x0][0x16c], 0x1, P2 ;  /* 0x00005b0004047a11 */ /* 0x000fe200010f0eff */
[----:B------:R-:W-:Y:S01]  /*1c80*/  IMAD R24, R24, c[0x0][0x190], RZ ;  /* 0x0000640018187a24 */ /* 0x000fe200078e02ff */
[----:B------:R-:W-:Y:S01]  /*1c90*/  LEA.HI.X.SX32 R8, R8, c[0x0][0x16c], 0x1, P1 ;  /* 0x00005b0008087a11 */ /* 0x000fe200008f0eff */
[----:B------:R-:W-:Y:S01]  /*1ca0*/  STL [R1+0xe4], R28 ;  /* 0x0000e41c01007387 */ /* 0x000fe20000100800 */
[----:B------:R-:W-:Y:S01]  /*1cb0*/  LEA R246, P6, R7, c[0x0][0x168], 0x1 ;  /* 0x00005a0007f67a11 */ /* 0x000fe200078c08ff */
[----:B------:R-:W-:Y:S01]  /*1cc0*/  IMAD R18, R18, c[0x0][0x190], RZ ;  /* 0x0000640012127a24 */ /* 0x000fe200078e02ff */
[----:B------:R-:W-:Y:S01]  /*1cd0*/  LEA.HI.X.SX32 R247, R5, c[0x0][0x16c], 0x1, P4 ;  /* 0x00005b0005f77a11 */ /* 0x000fe200020f0eff */
[----:B------:R-:W-:Y:S01]  /*1ce0*/  STL [R1+0xd8], R26 ;  /* 0x0000d81a01007387 */ /* 0x000fe20000100800 */
[----:B------:R-:W-:Y:S01]  /*1cf0*/  LEA.HI.X.SX32 R241, R7, c[0x0][0x16c], 0x1, P6 ;  /* 0x00005b0007f17a11 */ /* 0x000fe200030f0eff */
[----:B------:R-:W-:Y:S01]  /*1d00*/  IMAD.WIDE R6, R6, 0x2, RZ ;  /* 0x0000000206067825 */ /* 0x000fe200078e02ff */
[----:B------:R-:W-:Y:S01]  /*1d10*/  LEA R240, P5, R9, c[0x0][0x168], 0x1 ;  /* 0x00005a0009f07a11 */ /* 0x000fe200078a08ff */
[----:B------:R0:W-:Y:S01]  /*1d20*/  STL [R1+0xe8], R4 ;  /* 0x0000e80401007387 */ /* 0x0001e20000100800 */
[----:B------:R-:W-:Y:S01]  /*1d30*/  LEA R234, P3, R12, c[0x0][0x168], 0x1 ;  /* 0x00005a000cea7a11 */ /* 0x000fe200078608ff */
[----:B------:R-:W-:Y:S01]  /*1d40*/  IMAD R22, R22, c[0x0][0x190], RZ ;  /* 0x0000640016167a24 */ /* 0x000fe200078e02ff */
[----:B------:R-:W-:Y:S01]  /*1d50*/  LEA R177, P2, R13, c[0x0][0x168], 0x1 ;  /* 0x00005a000db17a11 */ /* 0x000fe200078408ff */
[----:B------:R1:W-:Y:S01]  /*1d60*/  STL [R1+0xdc], R8 ;  /* 0x0000dc0801007387 */ /* 0x0003e20000100800 */
[----:B------:R-:W-:Y:S01]  /*1d70*/  LEA.HI.X.SX32 R235, R9, c[0x0][0x16c], 0x1, P5 ;  /* 0x00005b0009eb7a11 */ /* 0x000fe200028f0eff */
[C---:B------:R-:W-:Y:S01]  /*1d80*/  IMAD.SHL.U32 R11, R39.reuse, 0x8, RZ ;  /* 0x00000008270b7824 */ /* 0x040fe200078e00ff */
[----:B------:R-:W-:Y:S01]  /*1d90*/  LEA.HI.X.SX32 R205, R12, c[0x0][0x16c], 0x1, P3 ;  /* 0x00005b000ccd7a11 */ /* 0x000fe200018f0eff */
[----:B------:R-:W-:Y:S01]  /*1da0*/  IMAD R15, R39, 0x7, RZ ;  /* 0x00000007270f7824 */ /* 0x000fe200078e02ff */
[----:B------:R-:W-:Y:S01]  /*1db0*/  LEA.HI.X.SX32 R175, R13, c[0x0][0x16c], 0x1, P2 ;  /* 0x00005b000daf7a11 */ /* 0x000fe200010f0eff */
[C---:B------:R-:W-:Y:S01]  /*1dc0*/  IMAD R19, R39.reuse, 0x6, RZ ;  /* 0x0000000627137824 */ /* 0x040fe200078e02ff */
[----:B0-----:R-:W-:Y:S01]  /*1dd0*/  LEA.HI.X.SX32 R4, R10, c[0x0][0x16c], 0x1, P0 ;  /* 0x00005b000a047a11 */ /* 0x001fe200000f0eff */
[----:B------:R-:W-:Y:S01]  /*1de0*/  IMAD R23, R39, 0x5, RZ ;  /* 0x0000000527177824 */ /* 0x000fe200078e02ff */
[C---:B------:R-:W-:Y:S01]  /*1df0*/  LEA R169, P0, R16.reuse, c[0x0][0x168], 0x1 ;  /* 0x00005a0010a97a11 */ /* 0x040fe200078008ff */
[----:B-1----:R-:W-:Y:S01]  /*1e00*/  IMAD.WIDE R8, R29, 0x2, R6 ;  /* 0x000000021d087825 */ /* 0x002fe200078e0206 */
[----:B------:R-:W-:Y:S01]  /*1e10*/  LEA R159, P5, R17, c[0x0][0x168], 0x1 ;  /* 0x00005a00119f7a11 */ /* 0x000fe200078a08ff */
[----:B------:R0:W-:Y:S01]  /*1e20*/  STL [R1+0xd4], R4 ;  /* 0x0000d40401007387 */ /* 0x0001e20000100800 */
[----:B------:R-:W-:Y:S01]  /*1e30*/  LEA.HI.X.SX32 R167, R16, c[0x0][0x16c], 0x1, P0 ;  /* 0x00005b0010a77a11 */ /* 0x000fe200000f0eff */
[----:B------:R-:W-:Y:S01]  /*1e40*/  IMAD.SHL.U32 R27, R39, 0x4, RZ ;  /* 0x00000004271b7824 */ /* 0x000fe200078e00ff */
[----:B------:R-:W-:Y:S01]  /*1e50*/  LEA.HI.X.SX32 R158, R17, c[0x0][0x16c], 0x1, P5 ;  /* 0x00005b00119e7a11 */ /* 0x000fe200028f0eff */
[C---:B------:R-:W-:Y:S01]  /*1e60*/  IMAD R31, R39.reuse, 0x3, RZ ;  /* 0x00000003271f7824 */ /* 0x040fe200078e02ff */
[----:B------:R-:W-:Y:S01]  /*1e70*/  LEA R173, P1, R14, c[0x0][0x168], 0x1 ;  /* 0x00005a000ead7a11 */ /* 0x000fe200078208ff */
[----:B------:R-:W-:Y:S01]  /*1e80*/  IMAD.SHL.U32 R35, R39, 0x2, RZ ;  /* 0x0000000227237824 */ /* 0x000fe200078e00ff */
[----:B------:R-:W-:Y:S01]  /*1e90*/  LEA R161, P6, R20, c[0x0][0x168], 0x1 ;  /* 0x00005a0014a17a11 */ /* 0x000fe200078c08ff */
[----:B------:R-:W-:Y:S01]  /*1ea0*/  IMAD.MOV.U32 R40, RZ, RZ, c[0x0][0x160] ;  /* 0x00005800ff287624 */ /* 0x000fe200078e00ff */
[----:B------:R-:W-:Y:S01]  /*1eb0*/  LEA.HI.X.SX32 R171, R14, c[0x0][0x16c], 0x1, P1 ;  /* 0x00005b000eab7a11 */ /* 0x000fe200008f0eff */
[----:B0-----:R-:W-:Y:S01]  /*1ec0*/  IMAD.WIDE R4, R25, 0x2, RZ ;  /* 0x0000000219047825 */ /* 0x001fe200078e02ff */
[----:B------:R-:W-:-:S02]  /*1ed0*/  LEA R157, P3, R21, c[0x0][0x168], 0x1 ;  /* 0x00005a00159d7a11 */ /* 0x000fc400078608ff */
[----:B------:R-:W-:Y:S02]  /*1ee0*/  LEA R149, P1, R24, c[0x0][0x168], 0x1 ;  /* 0x00005a0018957a11 */ /* 0x000fe400078208ff */
[----:B------:R-:W-:Y:S01]  /*1ef0*/  LEA R165, P4, R18, c[0x0][0x168], 0x1 ;  /* 0x00005a0012a57a11 */ /* 0x000fe200078808ff */
[--C-:B------:R-:W-:Y:S01]  /*1f00*/  IMAD.WIDE R12, R29, 0x2, R4.reuse ;  /* 0x000000021d0c7825 */ /* 0x100fe200078e0204 */
[----:B------:R-:W-:Y:S02]  /*1f10*/  LEA R151, P2, R22, c[0x0][0x168], 0x1 ;  /* 0x00005a0016977a11 */ /* 0x000fe400078408ff */
[----:B------:R-:W-:Y:S01]  /*1f20*/  LOP3.LUT R0, R3, 0x10, RZ, 0x3c, !PT ;  /* 0x0000001003007812 */ /* 0x000fe200078e3cff */
[--C-:B------:R-:W-:Y:S01]  /*1f30*/  IMAD.WIDE R16, R33, 0x2, R4.reuse ;  /* 0x0000000221107825 */ /* 0x100fe200078e0204 */
[----:B------:R0:W-:Y:S01]  /*1f40*/  STL.64 [R1+0xc8], R12 ;  /* 0x0000c80c01007387 */ /* 0x0001e20000100a00 */
[----:B------:R-:W-:Y:S02]  /*1f50*/  LOP3.LUT R0, R3, 0x40, RZ, 0x3c, !PT ;  /* 0x0000004003007812 */ /* 0x000fe400078e3cff */
[----:B------:R-:W-:Y:S01]  /*1f60*/  LEA.HI.X.SX32 R160, R20, c[0x0][0x16c], 0x1, P6 ;  /* 0x00005b0014a07a11 */ /* 0x000fe200030f0eff */
[----:B------:R1:W-:Y:S01]  /*1f70*/  STL.64 [R1+0xc0], R8 ;  /* 0x0000c00801007387 */ /* 0x0003e20000100a00 */
[----:B------:R-:W-:Y:S01]  /*1f80*/  LEA.HI.X.SX32 R156, R21, c[0x0][0x16c], 0x1, P3 ;  /* 0x00005b00159c7a11 */ /* 0x000fe200018f0eff */
[--C-:B------:R-:W-:Y:S01]  /*1f90*/  IMAD.WIDE R250, R249, 0x2, R4.reuse ;  /* 0x00000002f9fa7825 */ /* 0x100fe200078e0204 */
[----:B------:R-:W-:Y:S01]  /*1fa0*/  LEA.HI.X.SX32 R148, R24, c[0x0][0x16c], 0x1, P1 ;  /* 0x00005b0018947a11 */ /* 0x000fe200008f0eff */
[----:B------:R2:W-:Y:S01]  /*1fb0*/  STL.64 [R1+0xb8], R16 ;  /* 0x0000b81001007387 */ /* 0x0005e20000100a00 */
[----:B------:R-:W-:Y:S01]  /*1fc0*/  LOP3.LUT R0, R3, 0x60, RZ, 0x3c, !PT ;  /* 0x0000006003007812 */ /* 0x000fe200078e3cff */
[----:B------:R-:W-:Y:S01]  /*1fd0*/  IMAD.WIDE R244, R243, 0x2, R4 ;  /* 0x00000002f3f47825 */ /* 0x000fe200078e0204 */
[----:B------:R-:W-:-:S02]  /*1fe0*/  LEA.HI.X.SX32 R163, R18, c[0x0][0x16c], 0x1, P4 ;  /* 0x00005b0012a37a11 */ /* 0x000fc400020f0eff */
[----:B------:R-:W-:Y:S01]  /*1ff0*/  LEA.HI.X.SX32 R150, R22, c[0x0][0x16c], 0x1, P2 ;  /* 0x00005b0016967a11 */ /* 0x000fe200010f0eff */
[----:B0-----:R-:W-:Y:S01]  /*2000*/  IMAD.WIDE R12, R33, 0x2, R6 ;  /* 0x00000002210c7825 */ /* 0x001fe200078e0206 */
[----:B------:R-:W-:-:S03]  /*2010*/  LOP3.LUT R0, R2, 0x40, RZ, 0x3c, !PT ;  /* 0x0000004002007812 */ /* 0x000fc600078e3cff */
[C---:B-1----:R-:W-:Y:S01]  /*2020*/  IMAD.WIDE R8, R37.reuse, 0x2, R4 ;  /* 0x0000000225087825 */ /* 0x042fe200078e0204 */
[----:B------:R0:W-:Y:S03]  /*2030*/  STL.64 [R1+0xb0], R12 ;  /* 0x0000b00c01007387 */ /* 0x0001e60000100a00 */
[----:B--2---:R-:W-:Y:S01]  /*2040*/  IMAD.WIDE R16, R37, 0x2, R6 ;  /* 0x0000000225107825 */ /* 0x004fe200078e0206 */
[----:B------:R1:W-:Y:S03]  /*2050*/  STL.64 [R1+0xa8], R8 ;  /* 0x0000a80801007387 */ /* 0x0003e60000100a00 */
[--C-:B------:R-:W-:Y:S01]  /*2060*/  IMAD.WIDE R238, R237, 0x2, R4.reuse ;  /* 0x00000002edee7825 */ /* 0x100fe200078e0204 */
[----:B------:R2:W-:Y:S03]  /*2070*/  STL.64 [R1+0xa0], R16 ;  /* 0x0000a01001007387 */ /* 0x0005e60000100a00 */
[----:B------:R-:W-:-:S04]  /*2080*/  IMAD.WIDE R232, R231, 0x2, R4 ;  /* 0x00000002e7e87825 */ /* 0x000fc800078e0204 */
[----:B0-----:R-:W-:-:S04]  /*2090*/  IMAD.WIDE R12, R41, 0x2, R4 ;  /* 0x00000002290c7825 */ /* 0x001fc800078e0204 */
[----:B-1----:R-:W-:Y:S01]  /*20a0*/  IMAD.WIDE R8, R41, 0x2, R6 ;  /* 0x0000000229087825 */ /* 0x002fe200078e0206 */
[----:B------:R0:W-:Y:S03]  /*20b0*/  STL.64 [R1+0x98], R12 ;  /* 0x0000980c01007387 */ /* 0x0001e60000100a00 */
[--C-:B--2---:R-:W-:Y:S01]  /*20c0*/  IMAD.WIDE R16, R43, 0x2, R4.reuse ;  /* 0x000000022b107825 */ /* 0x104fe200078e0204 */
[----:B------:R1:W-:Y:S03]  /*20d0*/  STL.64 [R1+0x90], R8 ;  /* 0x0000900801007387 */ /* 0x0003e60000100a00 */
[--C-:B------:R-:W-:Y:S01]  /*20e0*/  IMAD.WIDE R202, R201, 0x2, R4.reuse ;  /* 0x00000002c9ca7825 */ /* 0x100fe200078e0204 */
[----:B------:R2:W-:Y:S03]  /*20f0*/  STL.64 [R1+0x88], R16 ;  /* 0x0000881001007387 */ /* 0x0005e60000100a00 */
[----:B------:R-:W-:-:S04]  /*2100*/  IMAD.WIDE R198, R197, 0x2, R4 ;  /* 0x00000002c5c67825 */ /* 0x000fc800078e0204 */
[----:B0-----:R-:W-:-:S04]  /*2110*/  IMAD.WIDE R12, R43, 0x2, R6 ;  /* 0x000000022b0c7825 */ /* 0x001fc800078e0206 */
        /* <DEDUP_REMOVED lines=36> */
[----:B------:R-:W-:Y:S01]  /*2360*/  IMAD.WIDE R36, R39, 0x2, R4 ;  /* 0x0000000227247825 */ /* 0x000fe200078e0204 */
[----:B------:R2:W-:Y:S03]  /*2370*/  STL.64 [R1+0x10], R16 ;  /* 0x0000101001007387 */ /* 0x0005e60000100a00 */
[----:B------:R-:W-:-:S04]  /*2380*/  IMAD.WIDE R248, R249, 0x2, R6 ;  /* 0x00000002f9f87825 */ /* 0x000fc800078e0206 */
[----:B0-----:R-:W-:-:S04]  /*2390*/  IMAD.WIDE R12, R59, 0x2, R4 ;  /* 0x000000023b0c7825 */ /* 0x001fc800078e0204 */
[----:B-1----:R-:W-:Y:S01]  /*23a0*/  IMAD.WIDE R8, R59, 0x2, R6 ;  /* 0x000000023b087825 */ /* 0x002fe200078e0206 */
[----:B------:R0:W-:Y:S03]  /*23b0*/  STL.64 [R1+0x8], R12 ;  /* 0x0000080c01007387 */ /* 0x0001e60000100a00 */
[----:B--2---:R-:W-:Y:S01]  /*23c0*/  IMAD.WIDE R16, R19, 0x2, R4 ;  /* 0x0000000213107825 */ /* 0x004fe200078e0204 */
[----:B------:R1:W-:Y:S03]  /*23d0*/  STL.64 [R1], R8 ;  /* 0x0000000801007387 */ /* 0x0003e60000100a00 */
[----:B------:R-:W-:-:S04]  /*23e0*/  IMAD.WIDE R242, R243, 0x2, R6 ;  /* 0x00000002f3f27825 */ /* 0x000fc800078e0206 */
[----:B------:R-:W-:-:S04]  /*23f0*/  IMAD.WIDE R236, R237, 0x2, R6 ;  /* 0x00000002edec7825 */ /* 0x000fc800078e0206 */
[----:B0-----:R-:W-:-:S04]  /*2400*/  IMAD.WIDE R12, R15, 0x2, R4 ;  /* 0x000000020f0c7825 */ /* 0x001fc800078e0204 */
[----:B-1----:R-:W-:-:S04]  /*2410*/  IMAD.WIDE R8, R11, 0x2, R4 ;  /* 0x000000020b087825 */ /* 0x002fc800078e0204 */
[----:B------:R-:W-:-:S04]  /*2420*/  IMAD.WIDE R230, R231, 0x2, R6 ;  /* 0x00000002e7e67825 */ /* 0x000fc800078e0206 */
        /* <DEDUP_REMOVED lines=14> */
[----:B------:R-:W-:Y:S02]  /*2510*/  IMAD.MOV.U32 R41, RZ, RZ, c[0x0][0x164] ;  /* 0x00005900ff297624 */ /* 0x000fe400078e00ff */
.L_x_3:
[----:B------:R-:W2:Y:S04]  /*2520*/  LDL.64 R46, [R1+0x18] ;  /* 0x00001800012e7983 */ /* 0x000ea80000100a00 */
[----:B------:R0:W-:Y:S04]  /*2530*/  STL.64 [R1+0x118], R84 ;  /* 0x0001185401007387 */ /* 0x0001e80000100a00 */
[----:B0-----:R-:W3:Y:S04]  /*2540*/  LDL.64 R84, [R1+0x8] ;  /* 0x0000080001547983 */ /* 0x001ee80000100a00 */
[----:B------:R0:W-:Y:S04]  /*2550*/  STL.64 [R1+0x110], R86 ;  /* 0x0001105601007387 */ /* 0x0001e80000100a00 */
[----:B0-----:R-:W4:Y:S04]  /*2560*/  LDL.64 R86, [R1] ;  /* 0x0000000001567983 */ /* 0x001f280000100a00 */
[----:B------:R0:W-:Y:S04]  /*2570*/  STL.64 [R1+0x108], R80 ;  /* 0x0001085001007387 */ /* 0x0001e80000100a00 */
[----:B0-----:R-:W5:Y:S01]  /*2580*/  LDL.64 R80, [R1+0x10] ;  /* 0x0000100001507983 */ /* 0x001f620000100a00 */
[----:B------:R-:W-:-:S02]  /*2590*/  ISETP.GT.AND P2, PT, R179, RZ, PT ;  /* 0x000000ffb300720c */ /* 0x000fc40003f44270 */
[-C--:B------:R-:W-:Y:S01]  /*25a0*/  IADD3 R44, P1, R6, R40.reuse, RZ ;  /* 0x00000028062c7210 */ /* 0x080fe20007f3e0ff */
[----:B------:R0:W-:Y:S01]  /*25b0*/  STL.64 [R1+0x100], R82 ;  /* 0x0001005201007387 */ /* 0x0001e20000100a00 */
[----:B------:R-:W-:Y:S02]  /*25c0*/  PRMT R162, RZ, 0x7610, R162 ;  /* 0x00007610ffa27816 */ /* 0x000fe400000000a2 */
[----:B------:R-:W-:Y:S01]  /*25d0*/  IADD3 R42, P0, R4, R40, RZ ;  /* 0x00000028042a7210 */ /* 0x000fe20007f1e0ff */
[--C-:B------:R-:W-:Y:S01]  /*25e0*/  IMAD.X R45, R7, 0x1, R41.reuse, P1 ;  /* 0x00000001072d7824 */ /* 0x100fe200008e0629 */
[----:B------:R-:W-:Y:S02]  /*25f0*/  ISETP.GT.AND P3, PT, R179, 0x1, PT ;  /* 0x00000001b300780c */ /* 0x000fe40003f64270 */
[----:B------:R-:W-:Y:S01]  /*2600*/  PRMT R164, RZ, 0x7610, R164 ;  /* 0x00007610ffa47816 */ /* 0x000fe200000000a4 */
[----:B------:R-:W-:Y:S02]  /*2610*/  IMAD.X R43, R5, 0x1, R41, P0 ;  /* 0x00000001052b7824 */ /* 0x000fe400000e0629 */
[----:B------:R1:W2:Y:S01]  /*2620*/  @P2 LDG.E.U16 R162, [R44.64] ;  /* 0x000000042ca22981 */ /* 0x0002a2000c1e1500 */
[----:B------:R-:W-:-:S03]  /*2630*/  PRMT R204, RZ, 0x7610, R204 ;  /* 0x00007610ffcc7816 */ /* 0x000fc600000000cc */
[----:B------:R1:W2:Y:S01]  /*2640*/  @P2 LDG.E.U16 R164, [R42.64] ;  /* 0x000000042aa42981 */ /* 0x0002a2000c1e1500 */
[----:B------:R-:W-:Y:S02]  /*2650*/  PRMT R48, RZ, 0x7610, R48 ;  /* 0x00007610ff307816 */ /* 0x000fe40000000030 */
[----:B------:R-:W-:Y:S01]  /*2660*/  PRMT R49, RZ, 0x7610, R49 ;  /* 0x00007610ff317816 */ /* 0x000fe20000000031 */
[----:B0-----:R-:W2:Y:S01]  /*2670*/  LDL.64 R82, [R1+0x50] ;  /* 0x0000500001527983 */ /* 0x001ea20000100a00 */
[----:B-1----:R-:W-:Y:S02]  /*2680*/  IADD3 R44, P1, R38, R40, RZ ;  /* 0x00000028262c7210 */ /* 0x002fe40007f3e0ff */
[----:B------:R-:W-:-:S03]  /*2690*/  ISETP.GT.AND P2, PT, R179, 0x2, PT ;  /* 0x00000002b300780c */ /* 0x000fc60003f44270 */
[----:B------:R-:W-:Y:S01]  /*26a0*/  IMAD.X R45, R39, 0x1, R41, P1 ;  /* 0x00000001272d7824 */ /* 0x000fe200008e0629 */
[----:B------:R-:W-:-:S04]  /*26b0*/  IADD3 R42, P0, R36, R40, RZ ;  /* 0x00000028242a7210 */ /* 0x000fc80007f1e0ff */
[----:B------:R0:W2:Y:S01]  /*26c0*/  @P3 LDG.E.U16 R204, [R44.64] ;  /* 0x000000042ccc3981 */ /* 0x0000a2000c1e1500 */
[----:B------:R-:W-:-:S05]  /*26d0*/  IMAD.X R43, R37, 0x1, R41, P0 ;  /* 0x00000001252b7824 */ /* 0x000fca00000e0629 */
[----:B------:R1:W2:Y:S01]  /*26e0*/  @P3 LDG.E.U16 R48, [R42.64] ;  /* 0x000000042a303981 */ /* 0x0002a2000c1e1500 */
[----:B0-----:R-:W-:Y:S02]  /*26f0*/  IADD3 R44, P1, R34, R40, RZ ;  /* 0x00000028222c7210 */ /* 0x001fe40007f3e0ff */
[----:B------:R-:W-:-:S03]  /*2700*/  ISETP.GT.AND P3, PT, R179, 0x3, PT ;  /* 0x00000003b300780c */ /* 0x000fc60003f64270 */
[--C-:B------:R-:W-:Y:S01]  /*2710*/  IMAD.X R45, R35, 0x1, R41.reuse, P1 ;  /* 0x00000001232d7824 */ /* 0x100fe200008e0629 */
[----:B-1----:R-:W-:Y:S02]  /*2720*/  IADD3 R42, P0, R32, R40, RZ ;  /* 0x00000028202a7210 */ /* 0x002fe40007f1e0ff */
[----:B------:R-:W-:Y:S02]  /*2730*/  PRMT R50, RZ, 0x7610, R50 ;  /* 0x00007610ff327816 */ /* 0x000fe40000000032 */
[----:B------:R0:W2:Y:S01]  /*2740*/  @P2 LDG.E.U16 R49, [R44.64] ;  /* 0x000000042c312981 */ /* 0x0000a2000c1e1500 */
[----:B------:R-:W-:Y:S01]  /*2750*/  IMAD.X R43, R33, 0x1, R41, P0 ;  /* 0x00000001212b7824 */ /* 0x000fe200000e0629 */
[----:B------:R-:W-:-:S04]  /*2760*/  PRMT R51, RZ, 0x7610, R51 ;  /* 0x00007610ff337816 */ /* 0x000fc80000000033 */
        /* <DEDUP_REMOVED lines=145> */
[----:B----4-:R-:W-:Y:S02]  /*3080*/  IADD3 R44, P1, R86, R40, RZ ;  /* 0x00000028562c7210 */ /* 0x010fe40007f3e0ff */
[----:B------:R-:W-:-:S03]  /*3090*/  ISETP.GT.AND P2, PT, R179, 0x14, PT ;  /* 0x00000014b300780c */ /* 0x000fc60003f44270 */
[----:B------:R-:W-:Y:S01]  /*30a0*/  IMAD.X R45, R87, 0x1, R41, P1 ;  /* 0x00000001572d7824 */ /* 0x000fe200008e0629 */
[----:B------:R-:W-:Y:S01]  /*30b0*/  PRMT R145, RZ, 0x7610, R145 ;  /* 0x00007610ff917816 */ /* 0x000fe20000000091 */
[----:B------:R-:W4:Y:S04]  /*30c0*/  LDL.64 R86, [R1+0x30] ;  /* 0x0000300001567983 */ /* 0x000f280000100a00 */
[----:B------:R5:W4:Y:S01]  /*30d0*/  @P3 LDG.E.U16 R79, [R44.64] ;  /* 0x000000042c4f3981 */ /* 0x000b22000c1e1500 */
[-C--:B---3--:R-:W-:Y:S02]  /*30e0*/  IADD3 R42, P0, R84, R40.reuse, RZ ;  /* 0x00000028542a7210 */ /* 0x088fe40007f1e0ff */
[----:B-----5:R-:W-:-:S05]  /*30f0*/  IADD3 R44, P1, R80, R40, RZ ;  /* 0x00000028502c7210 */ /* 0x020fca0007f3e0ff */
[--C-:B------:R-:W-:Y:S02]  /*3100*/  IMAD.X R45, R81, 0x1, R41.reuse, P1 ;  /* 0x00000001512d7824 */ /* 0x100fe400008e0629 */
[----:B------:R-:W-:Y:S01]  /*3110*/  IMAD.X R43, R85, 0x1, R41, P0 ;  /* 0x00000001552b7824 */ /* 0x000fe200000e0629 */
[----:B------:R-:W3:Y:S04]  /*3120*/  LDL.64 R80, [R1+0x38] ;  /* 0x0000380001507983 */ /* 0x000ee80000100a00 */
[----:B------:R0:W5:Y:S04]  /*3130*/  @P2 LDG.E.U16 R145, [R44.64] ;  /* 0x000000042c912981 */ /* 0x000168000c1e1500 */
[----:B------:R-:W3:Y:S04]  /*3140*/  LDL.64 R84, [R1+0x28] ;  /* 0x0000280001547983 */ /* 0x000ee80000100a00 */
[----:B0-----:R-:W3:Y:S01]  /*3150*/  LDL.64 R44, [R1+0x20] ;  /* 0x00002000012c7983 */ /* 0x001ee20000100a00 */
[----:B------:R-:W-:-:S06]  /*3160*/  PRMT R144, RZ, 0x7610, R144 ;  /* 0x00007610ff907816 */ /* 0x000fcc0000000090 */
[----:B------:R2:W4:Y:S01]  /*3170*/  @P3 LDG.E.U16 R144, [R42.64] ;  /* 0x000000042a903981 */ /* 0x000522000c1e1500 */
[----:B------:R-:W-:Y:S02]  /*3180*/  PRMT R146, RZ, 0x7610, R146 ;  /* 0x00007610ff927816 */ /* 0x000fe40000000092 */
[----:B------:R-:W-:Y:S02]  /*3190*/  ISETP.GT.AND P3, PT, R179, 0x15, PT ;  /* 0x00000015b300780c */ /* 0x000fe40003f64270 */
[----:B--2---:R-:W-:-:S05]  /*31a0*/  IADD3 R42, P0, R46, R40, RZ ;  /* 0x000000282e2a7210 */ /* 0x004fca0007f1e0ff */
[----:B------:R-:W-:Y:S01]  /*31b0*/  IMAD.X R43, R47, 0x1, R41, P0 ;  /* 0x000000012f2b7824 */ /* 0x000fe200000e0629 */
[----:B------:R-:W-:-:S04]  /*31c0*/  PRMT R147, RZ, 0x7610, R147 ;  /* 0x00007610ff937816 */ /* 0x000fc80000000093 */
[----:B------:R0:W2:Y:S01]  /*31d0*/  @P2 LDG.E.U16 R146, [R42.64] ;  /* 0x000000042a922981 */ /* 0x0000a2000c1e1500 */
[----:B------:R-:W-:Y:S02]  /*31e0*/  PRMT R152, RZ, 0x7610, R152 ;  /* 0x00007610ff987816 */ /* 0x000fe40000000098 */
[-C--:B---3--:R-:W-:Y:S01]  /*31f0*/  IADD3 R46, P0, R44, R40.reuse, RZ ;  /* 0x000000282c2e7210 */ /* 0x088fe20007f1e0ff */
[----:B0-----:R-:W-:Y:S02]  /*3200*/  IMAD.MOV.U32 R43, RZ, RZ, R45 ;  /* 0x000000ffff2b7224 */ /* 0x001fe400078e002d */
[----:B------:R-:W-:Y:S01]  /*3210*/  IMAD.MOV.U32 R42, RZ, RZ, R44 ;  /* 0x000000ffff2a7224 */ /* 0x000fe200078e002c */
[----:B------:R-:W-:Y:S01]  /*3220*/  IADD3 R44, P1, R84, R40, RZ ;  /* 0x00000028542c7210 */ /* 0x000fe20007f3e0ff */
[----:B------:R-:W-:-:S04]  /*3230*/  IMAD.X R47, R43, 0x1, R41, P0 ;  /* 0x000000012b2f7824 */ /* 0x000fc800000e0629 */
[----:B------:R-:W-:Y:S01]  /*3240*/  IMAD.X R45, R85, 0x1, R41, P1 ;  /* 0x00000001552d7824 */ /* 0x000fe200008e0629 */
[----:B------:R0:W3:Y:S04]  /*3250*/  @P3 LDG.E.U16 R147, [R46.64] ;  /* 0x000000042e933981 */ /* 0x0000e8000c1e1500 */
[----:B------:R-:W2:Y:S01]  /*3260*/  LDL.LU.64 R84, [R1+0x118] ;  /* 0x0001180001547983 */ /* 0x000ea20000300a00 */
[----:B----4-:R-:W-:-:S03]  /*3270*/  IADD3 R42, P0, R86, R40, RZ ;  /* 0x00000028562a7210 */ /* 0x010fc60007f1e0ff */
[----:B------:R1:W4:Y:S04]  /*3280*/  @P3 LDG.E.U16 R152, [R44.64] ;  /* 0x000000042c983981 */ /* 0x000328000c1e1500 */
[----:B0-----:R-:W2:Y:S01]  /*3290*/  LDL.64 R46, [R1+0x40] ;  /* 0x00004000012e7983 */ /* 0x001ea20000100a00 */
[----:B------:R-:W-:-:S03]  /*32a0*/  IMAD.X R43, R87, 0x1, R41, P0 ;  /* 0x00000001572b7824 */ /* 0x000fc600000e0629 */
[----:B------:R-:W3:Y:S01]  /*32b0*/  LDL.64 R86, [R1+0x58] ;  /* 0x0000580001567983 */ /* 0x000ee20000100a00 */
[----:B-1----:R-:W-:-:S05]  /*32c0*/  IADD3 R44, P0, R80, R40, RZ ;  /* 0x00000028502c7210 */ /* 0x002fca0007f1e0ff */
[----:B------:R-:W-:Y:S02]  /*32d0*/  IMAD.X R45, R81, 0x1, R41, P0 ;  /* 0x00000001512d7824 */ /* 0x000fe400000e0629 */
[----:B------:R-:W4:Y:S01]  /*32e0*/  LDL.64 R80, [R1+0x48] ;  /* 0x0000480001507983 */ /* 0x000f220000100a00 */
[----:B------:R-:W-:Y:S02]  /*32f0*/  ISETP.GT.AND P2, PT, R179, 0x16, PT ;  /* 0x00000016b300780c */ /* 0x000fe40003f44270 */
[----:B------:R-:W-:Y:S02]  /*3300*/  PRMT R153, RZ, 0x7610, R153 ;  /* 0x00007610ff997816 */ /* 0x000fe40000000099 */
[----:B------:R-:W-:-:S09]  /*3310*/  PRMT R154, RZ, 0x7610, R154 ;  /* 0x00007610ff9a7816 */ /* 0x000fd2000000009a */
[----:B------:R0:W5:Y:S04]  /*3320*/  @P2 LDG.E.U16 R153, [R42.64] ;  /* 0x000000042a992981 */ /* 0x000168000c1e1500 */
[----:B------:R2:W5:Y:S01]  /*3330*/  @P2 LDG.E.U16 R154, [R44.64] ;  /* 0x000000042c9a2981 */ /* 0x000562000c1e1500 */
[----:B0-----:R-:W-:-:S05]  /*3340*/  IADD3 R42, P3, R82, R40, RZ ;  /* 0x00000028522a7210 */ /* 0x001fca0007f7e0ff */
[----:B------:R-:W-:Y:S02]  /*3350*/  IMAD.X R43, R83, 0x1, R41, P3 ;  /* 0x00000001532b7824 */ /* 0x000fe400018e0629 */
[----:B------:R-:W5:Y:S01]  /*3360*/  LDL.64 R82, [R1+0x60] ;  /* 0x0000600001527983 */ /* 0x000f620000100a00 */
[C---:B------:R-:W-:Y:S02]  /*3370*/  ISETP.GT.AND P1, PT, R179.reuse, 0x18, PT ;  /* 0x00000018b300780c */ /* 0x040fe40003f24270 */
[----:B------:R-:W-:Y:S02]  /*3380*/  ISETP.GT.AND P0, PT, R179, 0x17, PT ;  /* 0x00000017b300780c */ /* 0x000fe40003f04270 */
[----:B------:R-:W-:Y:S02]  /*3390*/  PRMT R174, RZ, 0x7610, R174 ;  /* 0x00007610ffae7816 */ /* 0x000fe400000000ae */
[----:B------:R-:W-:-:S07]  /*33a0*/  PRMT R155, RZ, 0x7610, R155 ;  /* 0x00007610ff9b7816 */ /* 0x000fce000000009b */
[----:B------:R3:W5:Y:S01]  /*33b0*/  @P1 LDG.E.U16 R174, [R42.64] ;  /* 0x000000042aae1981 */ /* 0x000762000c1e1500 */
[----:B--2---:R-:W-:-:S05]  /*33c0*/  IADD3 R44, P3, R46, R40, RZ ;  /* 0x000000282e2c7210 */ /* 0x004fca0007f7e0ff */
[----:B------:R-:W-:Y:S02]  /*33d0*/  IMAD.X R45, R47, 0x1, R41, P3 ;  /* 0x000000012f2d7824 */ /* 0x000fe400018e0629 */
[----:B------:R-:W2:Y:S01]  /*33e0*/  LDL.64 R46, [R1+0x68] ;  /* 0x00006800012e7983 */ /* 0x000ea20000100a00 */
[----:B---3--:R-:W-:-:S03]  /*33f0*/  IADD3 R42, P2, R86, R40, RZ ;  /* 0x00000028562a7210 */ /* 0x008fc60007f5e0ff */
[----:B------:R4:W3:Y:S02]  /*3400*/  @P0 LDG.E.U16 R155, [R44.64] ;  /* 0x000000042c9b0981 */ /* 0x0008e4000c1e1500 */
[----:B------:R-:W-:Y:S01]  /*3410*/  IMAD.X R43, R87, 0x1, R41, P2 ;  /* 0x00000001572b7824 */ /* 0x000fe200010e0629 */
[----:B------:R-:W-:Y:S01]  /*3420*/  PRMT R206, RZ, 0x7610, R206 ;  /* 0x00007610ffce7816 */ /* 0x000fe200000000ce */
[----:B------:R-:W3:Y:S01]  /*3430*/  LDL.LU.64 R86, [R1+0x110] ;  /* 0x0001100001567983 */ /* 0x000ee20000300a00 */
[----:B----4-:R-:W-:-:S05]  /*3440*/  IADD3 R44, P2, R80, R40, RZ ;  /* 0x00000028502c7210 */ /* 0x010fca0007f5e0ff */
[----:B------:R-:W-:Y:S02]  /*3450*/  IMAD.X R45, R81, 0x1, R41, P2 ;  /* 0x00000001512d7824 */ /* 0x000fe400010e0629 */
[----:B------:R-:W4:Y:S04]  /*3460*/  LDL.64 R80, [R1+0x78] ;  /* 0x0000780001507983 */ /* 0x000f280000100a00 */
[----:B------:R0:W3:Y:S04]  /*3470*/  @P0 LDG.E.U16 R206, [R44.64] ;  /* 0x000000042cce0981 */ /* 0x0000e8000c1e1500 */
[----:B0-----:R-:W3:Y:S01]  /*3480*/  LDL.64 R44, [R1+0x70] ;  /* 0x00007000012c7983 */ /* 0x001ee20000100a00 */
[----:B------:R-:W-:-:S02]  /*3490*/  PRMT R176, RZ, 0x7610, R176 ;  /* 0x00007610ffb07816 */ /* 0x000fc400000000b0 */
[----:B------:R-:W-:-:S04]  /*34a0*/  ISETP.GT.AND P3, PT, R179, 0x19, PT ;  /* 0x00000019b300780c */ /* 0x000fc80003f64270 */
[----:B------:R5:W4:Y:S01]  /*34b0*/  @P1 LDG.E.U16 R176, [R42.64] ;  /* 0x000000042ab01981 */ /* 0x000b22000c1e1500 */
[----:B------:R-:W-:Y:S02]  /*34c0*/  PRMT R207, RZ, 0x7610, R207 ;  /* 0x00007610ffcf7816 */ /* 0x000fe400000000cf */
[----:B-----5:R-:W-:-:S05]  /*34d0*/  IADD3 R42, P1, R82, R40, RZ ;  /* 0x00000028522a7210 */ /* 0x020fca0007f3e0ff */
[----:B------:R-:W-:Y:S02]  /*34e0*/  IMAD.X R43, R83, 0x1, R41, P1 ;  /* 0x00000001532b7824 */ /* 0x000fe400008e0629 */
[----:B------:R-:W5:Y:S04]  /*34f0*/  LDL.64 R82, [R1+0x80] ;  /* 0x0000800001527983 */ /* 0x000f680000100a00 */
[----:B------:R2:W5:Y:S02]  /*3500*/  @P3 LDG.E.U16 R207, [R42.64] ;  /* 0x000000042acf3981 */ /* 0x000564000c1e1500 */
[----:B--2---:R-:W-:-:S05]  /*3510*/  IADD3 R42, P0, R46, R40, RZ ;  /* 0x000000282e2a7210 */ /* 0x004fca0007f1e0ff */
[----:B------:R-:W-:Y:S02]  /*3520*/  IMAD.X R43, R47, 0x1, R41, P0 ;  /* 0x000000012f2b7824 */ /* 0x000fe400000e0629 */
[----:B------:R-:W2:Y:S01]  /*3530*/  LDL.64 R46, [R1+0x88] ;  /* 0x00008800012e7983 */ /* 0x000ea20000100a00 */
[----:B------:R-:W-:Y:S02]  /*3540*/  PRMT R208, RZ, 0x7610, R208 ;  /* 0x00007610ffd07816 */ /* 0x000fe400000000d0 */
[----:B------:R-:W-:-:S04]  /*3550*/  ISETP.GT.AND P1, PT, R179, 0x1a, PT ;  /* 0x0000001ab300780c */ /* 0x000fc80003f24270 */
[----:B------:R3:W2:Y:S01]  /*3560*/  @P3 LDG.E.U16 R208, [R42.64] ;  /* 0x000000042ad03981 */ /* 0x0006a2000c1e1500 */
[----:B------:R-:W-:Y:S02]  /*3570*/  PRMT R209, RZ, 0x7610, R209 ;  /* 0x00007610ffd17816 */ /* 0x000fe400000000d1 */
[----:B---3--:R-:W-:-:S05]  /*3580*/  IADD3 R42, P0, R44, R40, RZ ;  /* 0x000000282c2a7210 */ /* 0x008fca0007f1e0ff */
[----:B------:R-:W-:Y:S01]  /*3590*/  IMAD.X R43, R45, 0x1, R41, P0 ;  /* 0x000000012d2b7824 */ /* 0x000fe200000e0629 */
[----:B------:R-:W-:Y:S01]  /*35a0*/  PRMT R210, RZ, 0x7610, R210 ;  /* 0x00007610ffd27816 */ /* 0x000fe200000000d2 */
[----:B------:R-:W3:Y:S04]  /*35b0*/  LDL.64 R44, [R1+0x98] ;  /* 0x00009800012c7983 */ /* 0x000ee80000100a00 */
[----:B------:R4:W3:Y:S02]  /*35c0*/  @P1 LDG.E.U16 R209, [R42.64] ;  /* 0x000000042ad11981 */ /* 0x0008e4000c1e1500 */
[----:B----4-:R-:W-:-:S05]  /*35d0*/  IADD3 R42, P0, R80, R40, RZ ;  /* 0x00000028502a7210 */ /* 0x010fca0007f1e0ff */
[----:B------:R-:W-:Y:S02]  /*35e0*/  IMAD.X R43, R81, 0x1, R41, P0 ;  /* 0x00000001512b7824 */ /* 0x000fe400000e0629 */
[----:B------:R-:W4:Y:S04]  /*35f0*/  LDL.64 R80, [R1+0x90] ;  /* 0x0000900001507983 */ /* 0x000f280000100a00 */
[----:B------:R5:W3:Y:S01]  /*3600*/  @P1 LDG.E.U16 R210, [R42.64] ;  /* 0x000000042ad21981 */ /* 0x000ae2000c1e1500 */
[----:B------:R-:W-:Y:S02]  /*3610*/  ISETP.GT.AND P1, PT, R179, 0x1b, PT ;  /* 0x0000001bb300780c */ /* 0x000fe40003f24270 */
        /* <DEDUP_REMOVED lines=8> */
[----:B------:R-:W-:-:S06]  /*36a0*/  PRMT R212, RZ, 0x7610, R212 ;  /* 0x00007610ffd47816 */ /* 0x000fcc00000000d4 */
[----:B------:R4:W2:Y:S01]  /*36b0*/  @P1 LDG.E.U16 R212, [R42.64] ;  /* 0x000000042ad41981 */ /* 0x0008a2000c1e1500 */
[----:B------:R-:W-:Y:S02]  /*36c0*/  ISETP.GT.AND P1, PT, R179, 0x1c, PT ;  /* 0x0000001cb300780c */ /* 0x000fe40003f24270 */
[----:B------:R-:W-:Y:S02]  /*36d0*/  PRMT R213, RZ, 0x7610, R213 ;  /* 0x00007610ffd57816 */ /* 0x000fe400000000d5 */
[----:B------:R-:W-:Y:S02]  /*36e0*/  PRMT R214, RZ, 0x7610, R214 ;  /* 0x00007610ffd67816 */ /* 0x000fe400000000d6 */
[----:B------:R-:W-:Y:S02]  /*36f0*/  PRMT R215, RZ, 0x7610, R215 ;  /* 0x00007610ffd77816 */ /* 0x000fe400000000d7 */
[----:B----4-:R-:W-:-:S05]  /*3700*/  IADD3 R42, P0, R80, R40, RZ ;  /* 0x00000028502a7210 */ /* 0x010fca0007f1e0ff */
[----:B------:R-:W-:Y:S02]  /*3710*/  IMAD.X R43, R81, 0x1, R41, P0 ;  /* 0x00000001512b7824 */ /* 0x000fe400000e0629 */
[----:B------:R-:W4:Y:S04]  /*3720*/  LDL.64 R80, [R1+0xb0] ;  /* 0x0000b00001507983 */ /* 0x000f280000100a00 */
[----:B------:R3:W4:Y:S02]  /*3730*/  @P1 LDG.E.U16 R213, [R42.64] ;  /* 0x000000042ad51981 */ /* 0x000724000c1e1500 */
[----:B---3--:R-:W-:-:S05]  /*3740*/  IADD3 R42, P0, R44, R40, RZ ;  /* 0x000000282c2a7210 */ /* 0x008fca0007f1e0ff */
[----:B------:R-:W-:Y:S02]  /*3750*/  IMAD.X R43, R45, 0x1, R41, P0 ;  /* 0x000000012d2b7824 */ /* 0x000fe400000e0629 */
[----:B------:R-:W3:Y:S04]  /*3760*/  LDL.64 R44, [R1+0xb8] ;  /* 0x0000b800012c7983 */ /* 0x000ee80000100a00 */
[----:B------:R5:W3:Y:S01]  /*3770*/  @P1 LDG.E.U16 R214, [R42.64] ;  /* 0x000000042ad61981 */ /* 0x000ae2000c1e1500 */
[----:B------:R-:W-:Y:S02]  /*3780*/  ISETP.GT.AND P1, PT, R179, 0x1d, PT ;  /* 0x0000001db300780c */ /* 0x000fe40003f24270 */
        /* <DEDUP_REMOVED lines=14> */
[----:B------:R-:W-:Y:S01]  /*3870*/  IMAD.X R43, R81, 0x1, R41, P0 ;  /* 0x00000001512b7824 */ /* 0x000fe200000e0629 */
[----:B------:R-:W-:Y:S01]  /*3880*/  PRMT R220, RZ, 0x7610, R220 ;  /* 0x00007610ffdc7816 */ /* 0x000fe200000000dc */
[----:B------:R-:W4:Y:S04]  /*3890*/  LDL.LU.64 R80, [R1+0x108] ;  /* 0x0001080001507983 */ /* 0x000f280000300a00 */
[----:B------:R3:W4:Y:S02]  /*38a0*/  @P1 LDG.E.U16 R217, [R42.64] ;  /* 0x000000042ad91981 */ /* 0x000724000c1e1500 */
[----:B---3--:R-:W-:-:S05]  /*38b0*/  IADD3 R42, P0, R44, R40, RZ ;  /* 0x000000282c2a7210 */ /* 0x008fca0007f1e0ff */
[----:B------:R-:W-:-:S05]  /*38c0*/  IMAD.X R43, R45, 0x1, R41, P0 ;  /* 0x000000012d2b7824 */ /* 0x000fca00000e0629 */
[----:B------:R5:W3:Y:S01]  /*38d0*/  @P1 LDG.E.U16 R218, [R42.64] ;  /* 0x000000042ada1981 */ /* 0x000ae2000c1e1500 */
[----:B------:R-:W-:-:S03]  /*38e0*/  ISETP.GT.AND P1, PT, R179, 0x1f, PT ;  /* 0x0000001fb300780c */ /* 0x000fc60003f24270 */
[----:B------:R-:W0:Y:S01]  /*38f0*/  S2R R45, SR_TID.X ;  /* 0x00000000002d7919 */ /* 0x000e220000002100 */
[----:B-----5:R-:W-:-:S05]  /*3900*/  IADD3 R42, P0, R82, R40, RZ ;  /* 0x00000028522a7210 */ /* 0x020fca0007f1e0ff */
[----:B------:R-:W-:Y:S01]  /*3910*/  IMAD.X R43, R83, 0x1, R41, P0 ;  /* 0x00000001532b7824 */ /* 0x000fe200000e0629 */
[----:B------:R-:W-:Y:S01]  /*3920*/  PRMT R221, RZ, 0x7610, R221 ;  /* 0x00007610ffdd7816 */ /* 0x000fe200000000dd */
[----:B------:R-:W5:Y:S04]  /*3930*/  LDL.LU.64 R82, [R1+0x100] ;  /* 0x0001000001527983 */ /* 0x000f680000300a00 */
[----:B------:R2:W3:Y:S01]  /*3940*/  @P1 LDG.E.U16 R219, [R42.64] ;  /* 0x000000042adb1981 */ /* 0x0004e2000c1e1500 */
[----:B0-----:R-:W-:-:S04]  /*3950*/  LOP3.LUT R44, R45, 0x1f, RZ, 0xc0, !PT ;  /* 0x0000001f2d2c7812 */ /* 0x001fc800078ec0ff */
[----:B------:R-:W-:Y:S02]  /*3960*/  ISETP.GE.AND P2, PT, R44, R179, PT ;  /* 0x000000b32c00720c */ /* 0x000fe40003f46270 */
[----:B------:R-:W-:Y:S02]  /*3970*/  PRMT R222, RZ, 0x7610, R222 ;  /* 0x00007610ffde7816 */ /* 0x000fe400000000de */
[----:B------:R-:W-:Y:S02]  /*3980*/  PRMT R223, RZ, 0x7610, R223 ;  /* 0x00007610ffdf7816 */ /* 0x000fe400000000df */
[----:B------:R-:W-:Y:S02]  /*3990*/  PRMT R224, RZ, 0x7610, R224 ;  /* 0x00007610ffe07816 */ /* 0x000fe400000000e0 */
[----:B------:R-:W-:Y:S02]  /*39a0*/  PRMT R225, RZ, 0x7610, R225 ;  /* 0x00007610ffe17816 */ /* 0x000fe400000000e1 */
[----:B------:R-:W-:-:S02]  /*39b0*/  PRMT R226, RZ, 0x7610, R226 ;  /* 0x00007610ffe27816 */ /* 0x000fc400000000e2 */
[----:B------:R-:W-:Y:S02]  /*39c0*/  PRMT R227, RZ, 0x7610, R227 ;  /* 0x00007610ffe37816 */ /* 0x000fe400000000e3 */
[----:B------:R-:W-:Y:S02]  /*39d0*/  PRMT R228, RZ, 0x7610, R228 ;  /* 0x00007610ffe47816 */ /* 0x000fe400000000e4 */
[----:B------:R-:W-:Y:S02]  /*39e0*/  PRMT R229, RZ, 0x7610, R229 ;  /* 0x00007610ffe57816 */ /* 0x000fe400000000e5 */
[----:B--2---:R-:W-:-:S05]  /*39f0*/  IADD3 R42, P0, R46, R40, RZ ;  /* 0x000000282e2a7210 */ /* 0x004fca0007f1e0ff */
[----:B------:R-:W-:-:S05]  /*3a00*/  IMAD.X R43, R47, 0x1, R41, P0 ;  /* 0x000000012f2b7824 */ /* 0x000fca00000e0629 */
[----:B------:R0:W2:Y:S04]  /*3a10*/  @P1 LDG.E.U16 R220, [R42.64] ;  /* 0x000000042adc1981 */ /* 0x0000a8000c1e1500 */
[----:B------:R-:W-:Y:S06]  /*3a20*/  BAR.SYNC.DEFER_BLOCKING 0x0 ;  /* 0x0000000000007b1d */ /* 0x000fec0000010000 */
[----:B------:R-:W1:Y:S01]  /*3a30*/  S2R R47, SR_TID.X ;  /* 0x00000000002f7919 */ /* 0x000e620000002100 */
[----:B------:R-:W-:-:S02]  /*3a40*/  IMAD R46, R44, c[0x0][0x18c], RZ ;  /* 0x000063002c2e7a24 */ /* 0x000fc400078e02ff */
[----:B0-----:R-:W-:Y:S02]  /*3a50*/  IMAD.MOV.U32 R42, RZ, RZ, R149 ;  /* 0x000000ffff2a7224 */ /* 0x001fe400078e0095 */
[----:B------:R-:W-:-:S04]  /*3a60*/  IMAD.MOV.U32 R43, RZ, RZ, R148 ;  /* 0x000000ffff2b7224 */ /* 0x000fc800078e0094 */
[----:B------:R-:W-:-:S05]  /*3a70*/  IMAD.WIDE R44, R46, 0x2, R42 ;  /* 0x000000022e2c7825 */ /* 0x000fca00078e022a */
[----:B------:R0:W2:Y:S01]  /*3a80*/  @!P2 LDG.E.U16 R221, [R44.64] ;  /* 0x000000042cdda981 */ /* 0x0000a2000c1e1500 */
[----:B-1----:R-:W-:Y:S01]  /*3a90*/  LOP3.LUT R148, R47, 0x1f, RZ, 0xc0, !PT ;  /* 0x0000001f2f947812 */ /* 0x002fe200078ec0ff */
[----:B0-----:R-:W-:Y:S02]  /*3aa0*/  IMAD.MOV.U32 R44, RZ, RZ, R151 ;  /* 0x000000ffff2c7224 */ /* 0x001fe400078e0097 */
[----:B------:R-:W-:-:S04]  /*3ab0*/  IMAD.MOV.U32 R45, RZ, RZ, R150 ;  /* 0x000000ffff2d7224 */ /* 0x000fc800078e0096 */
[----:B------:R-:W-:-:S05]  /*3ac0*/  IMAD.WIDE R46, R46, 0x2, R44 ;  /* 0x000000022e2e7825 */ /* 0x000fca00078e022c */
[----:B------:R0:W2:Y:S02]  /*3ad0*/  @!P2 LDG.E.U16 R222, [R46.64] ;  /* 0x000000042edea981 */ /* 0x0000a4000c1e1500 */
[----:B0-----:R-:W-:Y:S02]  /*3ae0*/  IMAD.MOV.U32 R46, RZ, RZ, R157 ;  /* 0x000000ffff2e7224 */ /* 0x001fe400078e009d */
[----:B------:R-:W-:Y:S01]  /*3af0*/  IMAD.MOV.U32 R47, RZ, RZ, R156 ;  /* 0x000000ffff2f7224 */ /* 0x000fe200078e009c */
[----:B------:R-:W0:Y:S01]  /*3b00*/  S2R R157, SR_TID.X ;  /* 0x00000000009d7919 */ /* 0x000e220000002100 */
[----:B------:R-:W-:-:S04]  /*3b10*/  IMAD R156, R148, c[0x0][0x18c], RZ ;  /* 0x00006300949c7a24 */ /* 0x000fc800078e02ff */
[----:B------:R-:W-:-:S05]  /*3b20*/  IMAD.WIDE R148, R156, 0x2, R46 ;  /* 0x000000029c947825 */ /* 0x000fca00078e022e */
[----:B------:R1:W2:Y:S02]  /*3b30*/  @!P2 LDG.E.U16 R223, [R148.64] ;  /* 0x0000000494dfa981 */ /* 0x0002a4000c1e1500 */
[----:B-1----:R-:W-:Y:S02]  /*3b40*/  IMAD.MOV.U32 R148, RZ, RZ, R159 ;  /* 0x000000ffff947224 */ /* 0x002fe400078e009f */
[----:B------:R-:W-:-:S04]  /*3b50*/  IMAD.MOV.U32 R149, RZ, RZ, R158 ;  /* 0x000000ffff957224 */ /* 0x000fc800078e009e */
[----:B------:R-:W-:Y:S01]  /*3b60*/  IMAD.WIDE R150, R156, 0x2, R148 ;  /* 0x000000029c967825 */ /* 0x000fe200078e0294 */
[----:B0-----:R-:W-:-:S04]  /*3b70*/  LOP3.LUT R158, R157, 0x1f, RZ, 0xc0, !PT ;  /* 0x0000001f9d9e7812 */ /* 0x001fc800078ec0ff */
[----:B------:R0:W2:Y:S02]  /*3b80*/  @!P2 LDG.E.U16 R224, [R150.64] ;  /* 0x0000000496e0a981 */ /* 0x0000a4000c1e1500 */
[----:B0-----:R-:W-:Y:S02]  /*3b90*/  IMAD.MOV.U32 R150, RZ, RZ, R161 ;  /* 0x000000ffff967224 */ /* 0x001fe400078e00a1 */
[----:B------:R-:W-:-:S04]  /*3ba0*/  IMAD.MOV.U32 R151, RZ, RZ, R160 ;  /* 0x000000ffff977224 */ /* 0x000fc800078e00a0 */
[----:B------:R-:W-:-:S05]  /*3bb0*/  IMAD.WIDE R156, R156, 0x2, R150 ;  /* 0x000000029c9c7825 */ /* 0x000fca00078e0296 */
[----:B------:R0:W2:Y:S02]  /*3bc0*/  @!P2 LDG.E.U16 R225, [R156.64] ;  /* 0x000000049ce1a981 */ /* 0x0000a4000c1e1500 */
[----:B0-----:R-:W-:Y:S02]  /*3bd0*/  IMAD.MOV.U32 R156, RZ, RZ, R165 ;  /* 0x000000ffff9c7224 */ /* 0x001fe400078e00a5 */
[----:B------:R-:W-:Y:S02]  /*3be0*/  IMAD.MOV.U32 R157, RZ, RZ, R163 ;  /* 0x000000ffff9d7224 */ /* 0x000fe400078e00a3 */
[----:B------:R-:W-:-:S04]  /*3bf0*/  IMAD R165, R158, c[0x0][0x18c], RZ ;  /* 0x000063009ea57a24 */ /* 0x000fc800078e02ff */
[----:B------:R-:W-:-:S05]  /*3c00*/  IMAD.WIDE R158, R165, 0x2, R156 ;  /* 0x00000002a59e7825 */ /* 0x000fca00078e029c */
[----:B------:R0:W2:Y:S02]  /*3c10*/  @!P2 LDG.E.U16 R226, [R158.64] ;  /* 0x000000049ee2a981 */ /* 0x0000a4000c1e1500 */
[----:B0-----:R-:W-:Y:S02]  /*3c20*/  IMAD.MOV.U32 R158, RZ, RZ, R169 ;  /* 0x000000ffff9e7224 */ /* 0x001fe400078e00a9 */
[----:B------:R-:W-:Y:S02]  /*3c30*/  IMAD.MOV.U32 R159, RZ, RZ, R167 ;  /* 0x000000ffff9f7224 */ /* 0x000fe400078e00a7 */
[----:B------:R-:W0:Y:S02]  /*3c40*/  S2R R167, SR_TID.X ;  /* 0x0000000000a77919 */ /* 0x000e240000002100 */
[----:B------:R-:W-:-:S05]  /*3c50*/  IMAD.WIDE R160, R165, 0x2, R158 ;  /* 0x00000002a5a07825 */ /* 0x000fca00078e029e */
[----:B------:R1:W2:Y:S04]  /*3c60*/  @!P2 LDG.E.U16 R227, [R160.64] ;  /* 0x00000004a0e3a981 */ /* 0x0002a8000c1e1500 */
[----:B------:R3:W-:Y:S01]  /*3c70*/  STS.U16 [R3], R162 ;  /* 0x000000a203007388 */ /* 0x0007e20000000400 */
[----:B-1----:R-:W-:Y:S02]  /*3c80*/  IMAD.MOV.U32 R160, RZ, RZ, R173 ;  /* 0x000000ffffa07224 */ /* 0x002fe400078e00ad */
[----:B------:R-:W-:-:S04]  /*3c90*/  IMAD.MOV.U32 R161, RZ, RZ, R171 ;  /* 0x000000ffffa17224 */ /* 0x000fc800078e00ab */
[----:B---3--:R-:W-:Y:S01]  /*3ca0*/  IMAD.WIDE R162, R165, 0x2, R160 ;  /* 0x00000002a5a27825 */ /* 0x008fe200078e02a0 */
[----:B------:R1:W-:Y:S04]  /*3cb0*/  STS.U16 [R3+0x80], R164 ;  /* 0x000080a403007388 */ /* 0x0003e80000000400 */
[----:B------:R3:W2:Y:S01]  /*3cc0*/  @!P2 LDG.E.U16 R228, [R162.64] ;  /* 0x00000004a2e4a981 */ /* 0x0006a2000c1e1500 */
[----:B0-----:R-:W-:Y:S01]  /*3cd0*/  LOP3.LUT R167, R167, 0x1f, RZ, 0xc0, !PT ;  /* 0x0000001fa7a77812 */ /* 0x001fe200078ec0ff */
[----:B---3--:R-:W-:Y:S02]  /*3ce0*/  IMAD.MOV.U32 R162, RZ, RZ, R177 ;  /* 0x000000ffffa27224 */ /* 0x008fe400078e00b1 */
[----:B------:R-:W-:Y:S01]  /*3cf0*/  IMAD.MOV.U32 R163, RZ, RZ, R175 ;  /* 0x000000ffffa37224 */ /* 0x000fe200078e00af */
[----:B------:R0:W-:Y:S03]  /*3d00*/  STS.U16 [R3+0x800], R166 ;  /* 0x000800a603007388 */ /* 0x0001e60000000400 */
[----:B-1----:R-:W-:Y:S01]  /*3d10*/  IMAD.WIDE R164, R165, 0x2, R162 ;  /* 0x00000002a5a47825 */ /* 0x002fe200078e02a2 */
[----:B------:R1:W-:Y:S04]  /*3d20*/  STS.U16 [R3+0x880], R168 ;  /* 0x000880a803007388 */ /* 0x0003e80000000400 */
[----:B------:R3:W2:Y:S04]  /*3d30*/  @!P2 LDG.E.U16 R229, [R164.64] ;  /* 0x00000004a4e5a981 */ /* 0x0006a8000c1e1500 */
[----:B------:R0:W-:Y:S04]  /*3d40*/  STS.U16 [R3+0x1000], R170 ;  /* 0x001000aa03007388 */ /* 0x0001e80000000400 */
[----:B------:R0:W-:Y:S01]  /*3d50*/  STS.U16 [R3+0x1080], R172 ;  /* 0x001080ac03007388 */ /* 0x0001e20000000400 */
[----:B---3--:R-:W-:-:S02]  /*3d60*/  IMAD.MOV.U32 R165, RZ, RZ, R205 ;  /* 0x000000ffffa57224 */ /* 0x008fc400078e00cd */
[--C-:B------:R-:W-:Y:S01]  /*3d70*/  IMAD.MOV.U32 R164, RZ, RZ, R234.reuse ;  /* 0x000000ffffa47224 */ /* 0x100fe200078e00ea */
[----:B------:R-:W3:Y:S01]  /*3d80*/  LDL.LU R175, [R1+0xd8] ;  /* 0x0000d80001af7983 */ /* 0x000ee20000300800 */
[----:B------:R-:W-:Y:S01]  /*3d90*/  IMAD R205, R167, c[0x0][0x18c], RZ ;  /* 0x00006300a7cd7a24 */ /* 0x000fe200078e02ff */
[----:B------:R-:W-:Y:S02]  /*3da0*/  PRMT R234, RZ, 0x7610, R234 ;  /* 0x00007610ffea7816 */ /* 0x000fe400000000ea */
[----:B------:R-:W2:Y:S01]  /*3db0*/  LDL.LU R177, [R1+0xe4] ;  /* 0x0000e40001b17983 */ /* 0x000ea20000300800 */
[----:B0-----:R-:W-:-:S05]  /*3dc0*/  IMAD.WIDE R166, R205, 0x2, R164 ;  /* 0x00000002cda67825 */ /* 0x001fca00078e02a4 */
[----:B------:R0:W2:Y:S02]  /*3dd0*/  @!P2 LDG.E.U16 R234, [R166.64] ;  /* 0x00000004a6eaa981 */ /* 0x0000a4000c1e1500 */
[----:B0-----:R-:W-:Y:S02]  /*3de0*/  IMAD.MOV.U32 R166, RZ, RZ, R240 ;  /* 0x000000ffffa67224 */ /* 0x001fe400078e00f0 */
[--C-:B------:R-:W-:Y:S01]  /*3df0*/  IMAD.MOV.U32 R167, RZ, RZ, R235.reuse ;  /* 0x000000ffffa77224 */ /* 0x100fe200078e00eb */
[----:B------:R-:W-:-:S03]  /*3e00*/  PRMT R235, RZ, 0x7610, R235 ;  /* 0x00007610ffeb7816 */ /* 0x000fc600000000eb */
[----:B-1----:R-:W-:Y:S01]  /*3e10*/  IMAD.WIDE R168, R205, 0x2, R166 ;  /* 0x00000002cda87825 */ /* 0x002fe200078e02a6 */
[----:B------:R-:W-:-:S04]  /*3e20*/  PRMT R240, RZ, 0x7610, R240 ;  /* 0x00007610fff07816 */ /* 0x000fc800000000f0 */
[----:B------:R0:W2:Y:S02]  /*3e30*/  @!P2 LDG.E.U16 R235, [R168.64] ;  /* 0x00000004a8eba981 */ /* 0x0000a4000c1e1500 */
[----:B0-----:R-:W-:Y:S02]  /*3e40*/  IMAD.MOV.U32 R168, RZ, RZ, R246 ;  /* 0x000000ffffa87224 */ /* 0x001fe400078e00f6 */
[----:B------:R-:W-:-:S04]  /*3e50*/  IMAD.MOV.U32 R169, RZ, RZ, R241 ;  /* 0x000000ffffa97224 */ /* 0x000fc800078e00f1 */
[----:B------:R-:W-:Y:S01]  /*3e60*/  IMAD.WIDE R170, R205, 0x2, R168 ;  /* 0x00000002cdaa7825 */ /* 0x000fe200078e02a8 */
[----:B------:R-:W-:-:S04]  /*3e70*/  PRMT R241, RZ, 0x7610, R241 ;  /* 0x00007610fff17816 */ /* 0x000fc800000000f1 */
[----:B------:R0:W2:Y:S02]  /*3e80*/  @!P2 LDG.E.U16 R240, [R170.64] ;  /* 0x00000004aaf0a981 */ /* 0x0000a4000c1e1500 */
[----:B0-----:R-:W-:Y:S02]  /*3e90*/  IMAD.MOV.U32 R170, RZ, RZ, R252 ;  /* 0x000000ffffaa7224 */ /* 0x001fe400078e00fc */
[----:B------:R-:W-:-:S04]  /*3ea0*/  IMAD.MOV.U32 R171, RZ, RZ, R247 ;  /* 0x000000ffffab7224 */ /* 0x000fc800078e00f7 */
[----:B------:R-:W-:-:S05]  /*3eb0*/  IMAD.WIDE R172, R205, 0x2, R170 ;  /* 0x00000002cdac7825 */ /* 0x000fca00078e02aa */
[----:B------:R0:W2:Y:S04]  /*3ec0*/  @!P2 LDG.E.U16 R241, [R172.64] ;  /* 0x00000004acf1a981 */ /* 0x0000a8000c1e1500 */
[----:B0-----:R-:W2:Y:S01]  /*3ed0*/  LDL.LU R173, [R1+0xd4] ;  /* 0x0000d40001ad7983 */ /* 0x001ea20000300800 */
[----:B------:R-:W-:-:S03]  /*3ee0*/  PRMT R246, RZ, 0x7610, R246 ;  /* 0x00007610fff67816 */ /* 0x000fc600000000f6 */
[----:B------:R2:W-:Y:S01]  /*3ef0*/  STS.U16 [R3+0x1800], R174 ;  /* 0x001800ae03007388 */ /* 0x0005e20000000400 */
[----:B---3--:R-:W-:-:S04]  /*3f00*/  IMAD.MOV.U32 R172, RZ, RZ, R175 ;  /* 0x000000ffffac7224 */ /* 0x008fc800078e00af */
[----:B--2---:R-:W-:-:S05]  /*3f10*/  IMAD.WIDE R174, R205, 0x2, R172 ;  /* 0x00000002cdae7825 */ /* 0x004fca00078e02ac */
[----:B------:R0:W2:Y:S04]  /*3f20*/  @!P2 LDG.E.U16 R246, [R174.64] ;  /* 0x00000004aef6a981 */ /* 0x0000a8000c1e1500 */
[----:B0-----:R-:W3:Y:S04]  /*3f30*/  LDL.LU R175, [R1+0xdc] ;  /* 0x0000dc0001af7983 */ /* 0x001ee80000300800 */
[----:B------:R-:W0:Y:S04]  /*3f40*/  S2R R174, SR_TID.X ;  /* 0x0000000000ae7919 */ /* 0x000e280000002100 */
[----:B------:R0:W-:Y:S01]  /*3f50*/  STS.U16 [R3+0x1880], R176 ;  /* 0x001880b003007388 */ /* 0x0001e20000000400 */
[----:B------:R-:W-:-:S02]  /*3f60*/  PRMT R247, RZ, 0x7610, R247 ;  /* 0x00007610fff77816 */ /* 0x000fc400000000f7 */
[----:B0-----:R-:W-:Y:S01]  /*3f70*/  LOP3.LUT R3, R174, 0x3f, RZ, 0xc0, !PT ;  /* 0x0000003fae037812 */ /* 0x001fe200078ec0ff */
[----:B------:R-:W-:-:S04]  /*3f80*/  IMAD.MOV.U32 R174, RZ, RZ, R177 ;  /* 0x000000ffffae7224 */ /* 0x000fc800078e00b1 */
[----:B---3--:R-:W-:-:S05]  /*3f90*/  IMAD.WIDE R176, R205, 0x2, R174 ;  /* 0x00000002cdb07825 */ /* 0x008fca00078e02ae */
[----:B------:R0:W3:Y:S04]  /*3fa0*/  @!P2 LDG.E.U16 R247, [R176.64] ;  /* 0x00000004b0f7a981 */ /* 0x0000e8000c1e1500 */
[----:B0-----:R-:W2:Y:S04]  /*3fb0*/  LDL.LU R176, [R1+0xe8] ;  /* 0x0000e80001b07983 */ /* 0x001ea80000300800 */
[----:B------:R-:W2:Y:S01]  /*3fc0*/  LDL.LU R177, [R1+0xec] ;  /* 0x0000ec0001b17983 */ /* 0x000ea20000300800 */
[----:B------:R-:W-:-:S05]  /*3fd0*/  IMAD.SHL.U32 R3, R3, 0x2, RZ ;  /* 0x0000000203037824 */ /* 0x000fca00078e00ff */
[----:B------:R-:W-:Y:S02]  /*3fe0*/  LOP3.LUT R3, R3, 0x10, RZ, 0x3c, !PT ;  /* 0x0000001003037812 */ /* 0x000fe400078e3cff */
[----:B------:R-:W-:-:S03]  /*3ff0*/  PRMT R252, RZ, 0x7610, R252 ;  /* 0x00007610fffc7816 */ /* 0x000fc600000000fc */
[----:B------:R0:W-:Y:S04]  /*4000*/  STS.U16 [R3+0x100], R204 ;  /* 0x000100cc03007388 */ /* 0x0001e80000000400 */
[----:B0-----:R-:W0:Y:S02]  /*4010*/  S2R R3, SR_TID.X ;  /* 0x0000000000037919 */ /* 0x001e240000002100 */
[----:B0-----:R-:W-:-:S05]  /*4020*/  LOP3.LUT R3, R3, 0x3f, RZ, 0xc0, !PT ;  /* 0x0000003f03037812 */ /* 0x001fca00078ec0ff */
[----:B------:R-:W-:Y:S01]  /*4030*/  IMAD.SHL.U32 R3, R3, 0x2, RZ ;  /* 0x0000000203037824 */ /* 0x000fe200078e00ff */
[----:B--2---:R-:W-:-:S04]  /*4040*/  LOP3.LUT R177, R177, R176, RZ, 0x3c, !PT ;  /* 0x000000b0b1b17212 */ /* 0x004fc800078e3cff */
[----:B------:R-:W-:-:S04]  /*4050*/  LOP3.LUT R176, R177, R176, RZ, 0x3c, !PT ;  /* 0x000000b0b1b07212 */ /* 0x000fc800078e3cff */
[----:B------:R-:W-:-:S05]  /*4060*/  LOP3.LUT R177, R177, R176, RZ, 0x3c, !PT ;  /* 0x000000b0b1b17212 */ /* 0x000fca00078e3cff */
[----:B------:R-:W-:-:S05]  /*4070*/  IMAD.WIDE R204, R205, 0x2, R176 ;  /* 0x00000002cdcc7825 */ /* 0x000fca00078e02b0 */
[----:B------:R0:W2:Y:S02]  /*4080*/  @!P2 LDG.E.U16 R252, [R204.64] ;  /* 0x00000004ccfca981 */ /* 0x0000a4000c1e1500 */
[----:B0-----:R-:W-:-:S05]  /*4090*/  LOP3.LUT R205, R3, 0x10, RZ, 0x3c, !PT ;  /* 0x0000001003cd7812 */ /* 0x001fca00078e3cff */
[----:B------:R0:W-:Y:S01]  /*40a0*/  STS.U16 [R205+0x180], R48 ;  /* 0x00018030cd007388 */ /* 0x0001e20000000400 */
[C---:B------:R-:W-:Y:S02]  /*40b0*/  LOP3.LUT R204, R3.reuse, 0x20, RZ, 0x3c, !PT ;  /* 0x0000002003cc7812 */ /* 0x040fe400078e3cff */
[----:B0-----:R-:W-:-:S05]  /*40c0*/  LOP3.LUT R48, R3, 0x10, RZ, 0x3c, !PT ;  /* 0x0000001003307812 */ /* 0x001fca00078e3cff */
[----:B------:R-:W-:Y:S04]  /*40d0*/  STS.U16 [R48+0x900], R61 ;  /* 0x0009003d30007388 */ /* 0x000fe80000000400 */
[----:B------:R0:W-:Y:S04]  /*40e0*/  STS.U16 [R48+0x980], R62 ;  /* 0x0009803e30007388 */ /* 0x0001e80000000400 */
[----:B------:R-:W-:Y:S04]  /*40f0*/  STS.U16 [R48+0x1100], R75 ;  /* 0x0011004b30007388 */ /* 0x000fe80000000400 */
[----:B------:R-:W-:Y:S04]  /*4100*/  STS.U16 [R48+0x1180], R76 ;  /* 0x0011804c30007388 */ /* 0x000fe80000000400 */
[----:B------:R-:W-:Y:S04]  /*4110*/  STS.U16 [R48+0x1900], R207 ;  /* 0x001900cf30007388 */ /* 0x000fe80000000400 */
[----:B------:R-:W-:Y:S01]  /*4120*/  STS.U16 [R48+0x1980], R208 ;  /* 0x001980d030007388 */ /* 0x000fe20000000400 */
[----:B------:R-:W-:-:S03]  /*4130*/  LOP3.LUT R205, R3, 0x30, RZ, 0x3c, !PT ;  /* 0x0000003003cd7812 */ /* 0x000fc600078e3cff */
[----:B------:R-:W-:Y:S04]  /*4140*/  STS.U16 [R204+0x200], R49 ;  /* 0x00020031cc007388 */ /* 0x000fe80000000400 */
[----:B------:R-:W-:Y:S04]  /*4150*/  STS.U16 [R204+0x280], R50 ;  /* 0x00028032cc007388 */ /* 0x000fe80000000400 */
[----:B------:R-:W-:Y:S04]  /*4160*/  STS.U16 [R204+0xa00], R63 ;  /* 0x000a003fcc007388 */ /* 0x000fe80000000400 */
[----:B------:R-:W-:Y:S04]  /*4170*/  STS.U16 [R204+0xa80], R64 ;  /* 0x000a8040cc007388 */ /* 0x000fe80000000400 */
[----:B------:R-:W-:Y:S04]  /*4180*/  STS.U16 [R204+0x1200], R77 ;  /* 0x0012004dcc007388 */ /* 0x000fe80000000400 */
[----:B------:R-:W-:Y:S04]  /*4190*/  STS.U16 [R204+0x1280], R78 ;  /* 0x0012804ecc007388 */ /* 0x000fe80000000400 */
[----:B------:R-:W-:Y:S04]  /*41a0*/  STS.U16 [R204+0x1a00], R209 ;  /* 0x001a00d1cc007388 */ /* 0x000fe80000000400 */
[----:B------:R-:W-:Y:S01]  /*41b0*/  STS.U16 [R204+0x1a80], R210 ;  /* 0x001a80d2cc007388 */ /* 0x000fe20000000400 */
[----:B0-----:R-:W-:-:S03]  /*41c0*/  LOP3.LUT R62, R3, 0x40, RZ, 0x3c, !PT ;  /* 0x00000040033e7812 */ /* 0x001fc600078e3cff */
        /* <DEDUP_REMOVED lines=16> */
[----:B------:R0:W-:Y:S04]  /*42d0*/  STS.U16 [R62+0x1c80], R214 ;  /* 0x001c80d63e007388 */ /* 0x0001e80000000400 */
        /* <DEDUP_REMOVED lines=16> */
[----:B----4-:R-:W-:Y:S04]  /*43e0*/  STS.U16 [R62+0x1e00], R217 ;  /* 0x001e00d93e007388 */ /* 0x010fe80000000400 */
[----:B------:R-:W-:Y:S04]  /*43f0*/  STS.U16 [R62+0x1e80], R218 ;  /* 0x001e80da3e007388 */ /* 0x000fe80000000400 */
        /* <DEDUP_REMOVED lines=19> */
[----:B---3--:R0:W-:Y:S04]  /*4530*/  STS.U16 [R204+0x2700], R247 ;  /* 0x002700f7cc007388 */ /* 0x0081e80000000400 */
[----:B------:R-:W-:Y:S04]  /*4540*/  STS.U16 [R205+0x2180], R224 ;  /* 0x002180e0cd007388 */ /* 0x000fe80000000400 */
[----:B------:R-:W-:Y:S04]  /*4550*/  STS.U16 [R205+0x2380], R228 ;  /* 0x002380e4cd007388 */ /* 0x000fe80000000400 */
[----:B------:R-:W-:Y:S04]  /*4560*/  STS.U16 [R205+0x2580], R240 ;  /* 0x002580f0cd007388 */ /* 0x000fe80000000400 */
[----:B--2---:R-:W-:Y:S04]  /*4570*/  STS.U16 [R205+0x2780], R252 ;  /* 0x002780fccd007388 */ /* 0x004fe80000000400 */
[----:B------:R-:W-:Y:S01]  /*4580*/  BAR.SYNC.DEFER_BLOCKING 0x0 ;  /* 0x0000000000007b1d */ /* 0x000fe20000010000 */
[----:B0-----:R-:W-:-:S05]  /*4590*/  IMAD.MOV.U32 R204, RZ, RZ, c[0x0][0x18c] ;  /* 0x00006300ffcc7624 */ /* 0x001fca00078e00ff */
[----:B------:R-:W-:Y:S04]  /*45a0*/  LDSM.16.MT88.4 R68, [R2] ;  /* 0x000000000244783b */ /* 0x000fe80000004200 */
[----:B------:R-:W0:Y:S04]  /*45b0*/  LDSM.16.M88.4 R48, [R178+0x2000] ;  /* 0x00200000b230783b */ /* 0x000e280000000200 */
[----:B------:R-:W1:Y:S04]  /*45c0*/  LDSM.16.MT88.4 R64, [R2+0x80] ;  /* 0x000080000240783b */ /* 0x000e680000004200 */
[----:B------:R-:W2:Y:S04]  /*45d0*/  LDSM.16.MT88.4 R152, [R0] ;  /* 0x000000000098783b */ /* 0x000ea80000004200 */
[----:B------:R-:W3:Y:S01]  /*45e0*/  LDSM.16.MT88.4 R144, [R0+0x80] ;  /* 0x000080000090783b */ /* 0x000ee20000004200 */
[----:B------:R-:W-:-:S03]  /*45f0*/  IMAD.SHL.U32 R204, R204, 0x20, RZ ;  /* 0x00000020cccc7824 */ /* 0x000fc600078e00ff */
[----:B------:R-:W4:Y:S01]  /*4600*/  LDSM.16.M88.4 R52, [R178+0x2200] ;  /* 0x00220000b234783b */ /* 0x000f220000000200 */
[----:B------:R-:W-:-:S03]  /*4610*/  IMAD.WIDE R176, R204, 0x2, R176 ;  /* 0x00000002ccb07825 */ /* 0x000fc600078e02b0 */
[----:B------:R-:W3:Y:S01]  /*4620*/  LDSM.16.M88.4 R56, [R178+0x2400] ;  /* 0x00240000b238783b */ /* 0x000ee20000000200 */
[----:B------:R-:W-:-:S03]  /*4630*/  IMAD.WIDE R174, R204, 0x2, R174 ;  /* 0x00000002ccae7825 */ /* 0x000fc600078e02ae */
[----:B------:R-:W-:Y:S01]  /*4640*/  STL [R1+0xec], R176 ;  /* 0x0000ecb001007387 */ /* 0x000fe20000100800 */
[----:B------:R-:W-:-:S03]  /*4650*/  IMAD.WIDE R172, R204, 0x2, R172 ;  /* 0x00000002ccac7825 */ /* 0x000fc600078e02ac */
[----:B------:R-:W-:Y:S04]  /*4660*/  STL [R1+0xe8], R177 ;  /* 0x0000e8b101007387 */ /* 0x000fe80000100800 */
[----:B------:R-:W-:Y:S04]  /*4670*/  STL [R1+0xe4], R174 ;  /* 0x0000e4ae01007387 */ /* 0x000fe80000100800 */
[----:B------:R-:W-:Y:S04]  /*4680*/  STL [R1+0xdc], R175 ;  /* 0x0000dcaf01007387 */ /* 0x000fe80000100800 */
[----:B------:R-:W-:Y:S01]  /*4690*/  STL [R1+0xd8], R172 ;  /* 0x0000d8ac01007387 */ /* 0x000fe20000100800 */
[-C--:B0-----:R-:W-:Y:S03]  /*46a0*/  HMMA.16816.F32 R140, R68, R48.reuse, R140 ;  /* 0x00000030448c723c */ /* 0x081fe6000000188c */
[----:B------:R-:W-:Y:S04]  /*46b0*/  STL [R1+0xd4], R173 ;  /* 0x0000d4ad01007387 */ /* 0x000fe80000100800 */
[----:B------:R-:W0:Y:S01]  /*46c0*/  LDSM.16.M88.4 R60, [R178+0x2600] ;  /* 0x00260000b23c783b */ /* 0x000e220000000200 */
[-C--:B-1----:R-:W-:Y:S03]  /*46d0*/  HMMA.16816.F32 R124, R64, R48.reuse, R124 ;  /* 0x00000030407c723c */ /* 0x082fe6000000187c */
[----:B------:R-:W1:Y:S04]  /*46e0*/  LDSM.16.MT88.4 R76, [R2+0x1000] ;  /* 0x00100000024c783b */ /* 0x000e680000004200 */
[----:B------:R-:W1:Y:S01]  /*46f0*/  LDSM.16.MT88.4 R72, [R2+0x1080] ;  /* 0x001080000248783b */ /* 0x000e620000004200 */
[-C--:B--2---:R-:W-:Y:S08]  /*4700*/  HMMA.16816.F32 R108, R152, R48.reuse, R108 ;  /* 0x00000030986c723c */ /* 0x084ff0000000186c */
[----:B---3--:R-:W-:Y:S01]  /*4710*/  HMMA.16816.F32 R92, R144, R48, R92 ;  /* 0x00000030905c723c */ /* 0x008fe2000000185c */
[----:B------:R-:W2:Y:S07]  /*4720*/  LDL.LU R48, [R1+0xd0] ;  /* 0x0000d00001307983 */ /* 0x000eae0000300800 */
[C---:B----4-:R-:W-:Y:S08]  /*4730*/  HMMA.16816.F32 R136, R68.reuse, R52, R136 ;  /* 0x000000344488723c */ /* 0x050ff00000001888 */
[C---:B------:R-:W-:Y:S08]  /*4740*/  HMMA.16816.F32 R132, R68.reuse, R56, R132 ;  /* 0x000000384484723c */ /* 0x040ff00000001884 */
[----:B0-----:R-:W-:Y:S01]  /*4750*/  HMMA.16816.F32 R128, R68, R60, R128 ;  /* 0x0000003c4480723c */ /* 0x001fe20000001880 */
[----:B------:R-:W0:Y:S07]  /*4760*/  LDSM.16.MT88.4 R68, [R0+0x1000] ;  /* 0x001000000044783b */ /* 0x000e2e0000004200 */
[C---:B------:R-:W-:Y:S08]  /*4770*/  HMMA.16816.F32 R120, R64.reuse, R52, R120 ;  /* 0x000000344078723c */ /* 0x040ff00000001878 */
[C---:B------:R-:W-:Y:S08]  /*4780*/  HMMA.16816.F32 R116, R64.reuse, R56, R116 ;  /* 0x000000384074723c */ /* 0x040ff00000001874 */
[----:B------:R-:W-:Y:S01]  /*4790*/  HMMA.16816.F32 R112, R64, R60, R112 ;  /* 0x0000003c4070723c */ /* 0x000fe20000001870 */
[----:B------:R-:W3:Y:S07]  /*47a0*/  LDSM.16.MT88.4 R64, [R0+0x1080] ;  /* 0x001080000040783b */ /* 0x000eee0000004200 */
[C---:B------:R-:W-:Y:S08]  /*47b0*/  HMMA.16816.F32 R104, R152.reuse, R52, R104 ;  /* 0x000000349868723c */ /* 0x040ff00000001868 */
[C---:B------:R-:W-:Y:S08]  /*47c0*/  HMMA.16816.F32 R100, R152.reuse, R56, R100 ;  /* 0x000000389864723c */ /* 0x040ff00000001864 */
[----:B------:R-:W-:Y:S08]  /*47d0*/  HMMA.16816.F32 R96, R152, R60, R96 ;  /* 0x0000003c9860723c */ /* 0x000ff00000001860 */
[C---:B------:R-:W-:Y:S08]  /*47e0*/  HMMA.16816.F32 R88, R144.reuse, R52, R88 ;  /* 0x000000349058723c */ /* 0x040ff00000001858 */
[C---:B------:R-:W-:Y:S08]  /*47f0*/  HMMA.16816.F32 R84, R144.reuse, R56, R84 ;  /* 0x000000389054723c */ /* 0x040ff00000001854 */
[----:B-----5:R-:W-:Y:S01]  /*4800*/  HMMA.16816.F32 R80, R144, R60, R80 ;  /* 0x0000003c9050723c */ /* 0x020fe20000001850 */
[----:B------:R-:W-:-:S04]  /*4810*/  IMAD.WIDE R170, R204, 0x2, R170 ;  /* 0x00000002ccaa7825 */ /* 0x000fc800078e02aa */
[----:B------:R-:W-:-:S04]  /*4820*/  IMAD.WIDE R168, R204, 0x2, R168 ;  /* 0x00000002cca87825 */ /* 0x000fc800078e02a8 */
[C---:B------:R-:W-:Y:S01]  /*4830*/  IMAD.WIDE R166, R204.reuse, 0x2, R166 ;  /* 0x00000002cca67825 */ /* 0x040fe200078e02a6 */
[----:B-1----:R-:W-:Y:S03]  /*4840*/  HMMA.16816.F32 R140, R76, R50, R140 ;  /* 0x000000324c8c723c */ /* 0x002fe6000000188c */
[----:B------:R-:W-:-:S04]  /*4850*/  IMAD.WIDE R164, R204, 0x2, R164 ;  /* 0x00000002cca47825 */ /* 0x000fc800078e02a4 */
[C---:B------:R-:W-:Y:S01]  /*4860*/  IMAD.WIDE R162, R204.reuse, 0x2, R162 ;  /* 0x00000002cca27825 */ /* 0x040fe200078e02a2 */
[----:B------:R-:W-:Y:S03]  /*4870*/  HMMA.16816.F32 R136, R76, R54, R136 ;  /* 0x000000364c88723c */ /* 0x000fe60000001888 */
        /* <DEDUP_REMOVED lines=10> */
[----:B------:R-:W-:Y:S01]  /*4920*/  IMAD.WIDE R42, R204, 0x2, R42 ;  /* 0x00000002cc2a7825 */ /* 0x000fe200078e022a */
[C---:B------:R-:W-:Y:S03]  /*4930*/  HMMA.16816.F32 R120, R72.reuse, R54, R120 ;  /* 0x000000364878723c */ /* 0x040fe60000001878 */
[----:B------:R-:W-:Y:S02]  /*4940*/  IMAD.MOV.U32 R247, RZ, RZ, R171 ;  /* 0x000000fffff77224 */ /* 0x000fe400078e00ab */
[----:B------:R-:W-:Y:S02]  /*4950*/  IMAD.MOV.U32 R241, RZ, RZ, R169 ;  /* 0x000000fffff17224 */ /* 0x000fe400078e00a9 */
[----:B------:R-:W-:Y:S01]  /*4960*/  IMAD.MOV.U32 R235, RZ, RZ, R167 ;  /* 0x000000ffffeb7224 */ /* 0x000fe200078e00a7 */
[----:B------:R-:W-:Y:S01]  /*4970*/  HMMA.16816.F32 R116, R72, R58, R116 ;  /* 0x0000003a4874723c */ /* 0x000fe20000001874 */
[----:B------:R-:W-:-:S02]  /*4980*/  IMAD.MOV.U32 R205, RZ, RZ, R165 ;  /* 0x000000ffffcd7224 */ /* 0x000fc400078e00a5 */
[----:B------:R-:W-:Y:S02]  /*4990*/  IMAD.MOV.U32 R175, RZ, RZ, R163 ;  /* 0x000000ffffaf7224 */ /* 0x000fe400078e00a3 */
[----:B------:R-:W-:Y:S02]  /*49a0*/  IMAD.MOV.U32 R173, RZ, RZ, R160 ;  /* 0x000000ffffad7224 */ /* 0x000fe400078e00a0 */
[----:B------:R-:W-:Y:S01]  /*49b0*/  IMAD.MOV.U32 R171, RZ, RZ, R161 ;  /* 0x000000ffffab7224 */ /* 0x000fe200078e00a1 */
[----:B------:R-:W-:Y:S01]  /*49c0*/  HMMA.16816.F32 R112, R72, R62, R112 ;  /* 0x0000003e4870723c */ /* 0x000fe20000001870 */
[----:B------:R-:W-:Y:S02]  /*49d0*/  IMAD.MOV.U32 R169, RZ, RZ, R158 ;  /* 0x000000ffffa97224 */ /* 0x000fe400078e009e */
[----:B------:R-:W-:Y:S01]  /*49e0*/  IMAD.MOV.U32 R167, RZ, RZ, R159 ;  /* 0x000000ffffa77224 */ /* 0x000fe200078e009f */
[----:B------:R-:W-:Y:S01]  /*49f0*/  IADD3 R179, R179, -0x20, RZ ;  /* 0xffffffe0b3b37810 */ /* 0x000fe20007ffe0ff */
[----:B------:R-:W-:-:S03]  /*4a00*/  IMAD.MOV.U32 R165, RZ, RZ, R156 ;  /* 0x000000ffffa57224 */ /* 0x000fc600078e009c */
[----:B0-----:R-:W-:Y:S01]  /*4a10*/  HMMA.16816.F32 R108, R68, R50, R108 ;  /* 0x00000032446c723c */ /* 0x001fe2000000186c */
[----:B------:R-:W-:Y:S02]  /*4a20*/  IMAD.MOV.U32 R163, RZ, RZ, R157 ;  /* 0x000000ffffa37224 */ /* 0x000fe400078e009d */
[----:B------:R-:W-:Y:S02]  /*4a30*/  IMAD.MOV.U32 R161, RZ, RZ, R150 ;  /* 0x000000ffffa17224 */ /* 0x000fe400078e0096 */
[----:B------:R-:W-:-:S03]  /*4a40*/  IMAD.MOV.U32 R160, RZ, RZ, R151 ;  /* 0x000000ffffa07224 */ /* 0x000fc600078e0097 */
[----:B------:R-:W-:Y:S01]  /*4a50*/  HMMA.16816.F32 R104, R68, R54, R104 ;  /* 0x000000364468723c */ /* 0x000fe20000001868 */
        /* <DEDUP_REMOVED lines=11> */
[----:B---3--:R-:W-:Y:S01]  /*4b10*/  HMMA.16816.F32 R92, R64, R50, R92 ;  /* 0x00000032405c723c */ /* 0x008fe2000000185c */
[----:B------:R-:W-:Y:S02]  /*4b20*/  IMAD.MOV.U32 R151, RZ, RZ, R44 ;  /* 0x000000ffff977224 */ /* 0x000fe400078e002c */
[----:B------:R-:W-:Y:S02]  /*4b30*/  IMAD.MOV.U32 R150, RZ, RZ, R45 ;  /* 0x000000ffff967224 */ /* 0x000fe400078e002d */
[----:B------:R-:W-:-:S03]  /*4b40*/  IMAD.MOV.U32 R149, RZ, RZ, R42 ;  /* 0x000000ffff957224 */ /* 0x000fc600078e002a */
[----:B------:R-:W-:Y:S01]  /*4b50*/  HMMA.16816.F32 R88, R64, R54, R88 ;  /* 0x000000364058723c */ /* 0x000fe20000001858 */
[----:B------:R-:W-:-:S07]  /*4b60*/  IMAD.MOV.U32 R148, RZ, RZ, R43 ;  /* 0x000000ffff947224 */ /* 0x000fce00078e002b */
[C---:B------:R-:W-:Y:S08]  /*4b70*/  HMMA.16816.F32 R84, R64.reuse, R58, R84 ;  /* 0x0000003a4054723c */ /* 0x040ff00000001854 */
[----:B------:R-:W-:Y:S01]  /*4b80*/  HMMA.16816.F32 R80, R64, R62, R80 ;  /* 0x0000003e4050723c */ /* 0x000fe20000001850 */
[----:B--2---:R-:W-:-:S04]  /*4b90*/  IADD3 R48, R48, -0x1, RZ ;  /* 0xffffffff30307810 */ /* 0x004fc80007ffe0ff */
[----:B------:R-:W-:Y:S01]  /*4ba0*/  ISETP.NE.U32.AND P0, PT, R48, RZ, PT ;  /* 0x000000ff3000720c */ /* 0x000fe20003f05070 */
[----:B------:R0:W-:Y:S02]  /*4bb0*/  STL [R1+0xd0], R48 ;  /* 0x0000d03001007387 */ /* 0x0001e40000100800 */
[----:B0-----:R-:W-:-:S04]  /*4bc0*/  IMAD.MOV.U32 R48, RZ, RZ, c[0x0][0x188] ;  /* 0x00006200ff307624 */ /* 0x001fc800078e00ff */
[----:B------:R-:W-:-:S04]  /*4bd0*/  IMAD.SHL.U32 R48, R48, 0x20, RZ ;  /* 0x0000002030307824 */ /* 0x000fc800078e00ff */
[----:B------:R-:W-:Y:S02]  /*4be0*/  IMAD.WIDE R40, R48, 0x2, R40 ;  /* 0x0000000230287825 */ /* 0x000fe400078e0228 */
[----:B------:R-:W-:Y:S01]  /*4bf0*/  @!P0 CALL.REL.NOINC `(.L_x_2) ;  /* 0x0000001000008944 */ /* 0x000fe20003c00000 */
[----:B------:R-:W-:Y:S05]  /*4c00*/  BRA `(.L_x_3) ;  /* 0xffffd91000007947 */ /* 0x000fea000383ffff */
.L_x_2:
[----:B------:R-:W-:Y:S02]  /*4c10*/  F2FP.PACK_AB R25, R91, R90 ;  /* 0x0000005a5b19723e */ /* 0x000fe400000000ff */
[----:B------:R-:W-:Y:S02]  /*4c20*/  F2FP.PACK_AB R89, R89, R88 ;  /* 0x000000585959723e */ /* 0x000fe400000000ff */
[----:B------:R-:W-:Y:S02]  /*4c30*/  F2FP.PACK_AB R17, R123, R122 ;  /* 0x0000007a7b11723e */ /* 0x000fe400000000ff */
[----:B------:R-:W-:Y:S02]  /*4c40*/  F2FP.PACK_AB R121, R121, R120 ;  /* 0x000000787979723e */ /* 0x000fe400000000ff */
[----:B------:R-:W-:-:S02]  /*4c50*/  F2FP.PACK_AB R21, R107, R106 ;  /* 0x0000006a6b15723e */ /* 0x000fc400000000ff */
[----:B------:R-:W-:Y:S02]  /*4c60*/  F2FP.PACK_AB R105, R105, R104 ;  /* 0x000000686969723e */ /* 0x000fe400000000ff */
        /* <DEDUP_REMOVED lines=26> */
.L_x_1:
[----:B-1----:R-:W2:Y:S04]  /*4e10*/  LDL.LU R0, [R1+0xf8] ;  /* 0x0000f80001007983 */ /* 0x002ea80000300800 */
[----:B------:R-:W3:Y:S04]  /*4e20*/  LDL.LU R53, [R1+0xe0] ;  /* 0x0000e00001357983 */ /* 0x000ee80000300800 */
[----:B------:R-:W4:Y:S04]  /*4e30*/  LDL.LU R52, [R1+0xf0] ;  /* 0x0000f00001347983 */ /* 0x000f280000300800 */
[----:B------:R-:W5:Y:S04]  /*4e40*/  LDL.LU R51, [R1+0xf4] ;  /* 0x0000f40001337983 */ /* 0x000f680000300800 */
[----:B------:R-:W1:Y:S02]  /*4e50*/  S2R R4, SR_TID.X ;  /* 0x0000000000047919 */ /* 0x000e640000002100 */
[----:B-1----:R-:W-:-:S02]  /*4e60*/  IMAD.SHL.U32 R3, R4, 0x20, RZ ;  /* 0x0000002004037824 */ /* 0x002fc400078e00ff */
[C---:B------:R-:W-:Y:S01]  /*4e70*/  IMAD.SHL.U32 R2, R4.reuse, 0x4, RZ ;  /* 0x0000000404027824 */ /* 0x040fe200078e00ff */
[----:B------:R-:W-:Y:S01]  /*4e80*/  LOP3.LUT R5, R4, 0x20, RZ, 0xc0, !PT ;  /* 0x0000002004057812 */ /* 0x000fe200078ec0ff */
[----:B------:R-:W-:Y:S01]  /*4e90*/  BAR.SYNC.DEFER_BLOCKING 0x0 ;  /* 0x0000000000007b1d */ /* 0x000fe20000010000 */
[----:B--2---:R-:W-:-:S04]  /*4ea0*/  LOP3.LUT R0, R0, 0xc00, RZ, 0xc0, !PT ;  /* 0x00000c0000007812 */ /* 0x004fc800078ec0ff */
[----:B------:R-:W-:-:S04]  /*4eb0*/  LOP3.LUT R3, R0, 0x60, R3, 0xf8, !PT ;  /* 0x0000006000037812 */ /* 0x000fc800078ef803 */
[----:B------:R-:W-:-:S05]  /*4ec0*/  LOP3.LUT R2, R3, 0x70, R2, 0x78, !PT ;  /* 0x0000007003027812 */ /* 0x000fca00078e7802 */
[----:B------:R-:W-:-:S05]  /*4ed0*/  IMAD R36, R5, 0x8, R2 ;  /* 0x0000000805247824 */ /* 0x000fca00078e0202 */
[----:B------:R-:W-:Y:S04]  /*4ee0*/  STS.128 [R36], R136 ;  /* 0x0000008824007388 */ /* 0x000fe80000000c00 */
[----:B------:R-:W-:Y:S04]  /*4ef0*/  STS.128 [R36+0x80], R28 ;  /* 0x0000801c24007388 */ /* 0x000fe80000000c00 */
[----:B------:R-:W-:Y:S04]  /*4f00*/  STS.128 [R36+0x200], R104 ;  /* 0x0002006824007388 */ /* 0x000fe80000000c00 */
[----:B------:R-:W-:Y:S01]  /*4f10*/  STS.128 [R36+0x280], R20 ;  /* 0x0002801424007388 */ /* 0x000fe20000000c00 */
[C---:B------:R-:W-:Y:S01]  /*4f20*/  IMAD.SHL.U32 R0, R4.reuse, 0x200, RZ ;  /* 0x0000020004007824 */ /* 0x040fe200078e00ff */
[----:B------:R-:W-:-:S04]  /*4f30*/  LOP3.LUT R4, R4, 0x3f, RZ, 0xc0, !PT ;  /* 0x0000003f04047812 */ /* 0x000fc800078ec0ff */
[----:B------:R-:W-:-:S05]  /*4f40*/  LOP3.LUT R0, R0, 0xc00, RZ, 0xc0, !PT ;  /* 0x00000c0000007812 */ /* 0x000fca00078ec0ff */
[----:B------:R-:W-:Y:S01]  /*4f50*/  IMAD R37, R4, 0x10, R0 ;  /* 0x0000001004257824 */ /* 0x000fe200078e0200 */
[----:B------:R-:W-:Y:S04]  /*4f60*/  BAR.SYNC.DEFER_BLOCKING 0x0 ;  /* 0x0000000000007b1d */ /* 0x000fe80000010000 */
[C---:B------:R-:W-:Y:S02]  /*4f70*/  LOP3.LUT R38, R37.reuse, 0x20, RZ, 0x3c, !PT ;  /* 0x0000002025267812 */ /* 0x040fe400078e3cff */
[C---:B------:R-:W-:Y:S02]  /*4f80*/  LOP3.LUT R46, R37.reuse, 0x40, RZ, 0x3c, !PT ;  /* 0x00000040252e7812 */ /* 0x040fe400078e3cff */
[----:B------:R-:W-:Y:S01]  /*4f90*/  LOP3.LUT R48, R37, 0x60, RZ, 0x3c, !PT ;  /* 0x0000006025307812 */ /* 0x000fe200078e3cff */
[----:B------:R-:W1:Y:S04]  /*4fa0*/  LDS.128 R32, [R37] ;  /* 0x0000000025207984 */ /* 0x000e680000000c00 */
[----:B0-----:R-:W-:Y:S04]  /*4fb0*/  LDS.128 R12, [R38] ;  /* 0x00000000260c7984 */ /* 0x001fe80000000c00 */
[----:B------:R-:W-:Y:S04]  /*4fc0*/  LDS.128 R8, [R46] ;  /* 0x000000002e087984 */ /* 0x000fe80000000c00 */
[----:B------:R-:W-:Y:S04]  /*4fd0*/  LDS.128 R4, [R48] ;  /* 0x0000000030047984 */ /* 0x000fe80000000c00 */
[----:B------:R-:W-:Y:S06]  /*4fe0*/  BAR.SYNC.DEFER_BLOCKING 0x0 ;  /* 0x0000000000007b1d */ /* 0x000fec0000010000 */
[----:B------:R-:W-:Y:S04]  /*4ff0*/  STS.128 [R36], R120 ;  /* 0x0000007824007388 */ /* 0x000fe80000000c00 */
[----:B------:R-:W-:Y:S04]  /*5000*/  STS.128 [R36+0x80], R16 ;  /* 0x0000801024007388 */ /* 0x000fe80000000c00 */
[----:B------:R-:W-:Y:S04]  /*5010*/  STS.128 [R36+0x200], R88 ;  /* 0x0002005824007388 */ /* 0x000fe80000000c00 */
[----:B------:R0:W-:Y:S04]  /*5020*/  STS.128 [R36+0x280], R24 ;  /* 0x0002801824007388 */ /* 0x0001e80000000c00 */
[----:B------:R-:W-:Y:S01]  /*5030*/  BAR.SYNC.DEFER_BLOCKING 0x0 ;  /* 0x0000000000007b1d */ /* 0x000fe20000010000 */
[C---:B---3--:R-:W-:Y:S01]  /*5040*/  IADD3 R2, R53.reuse, 0x1, RZ ;  /* 0x0000000135027810 */ /* 0x048fe20007ffe0ff */
[----:B----4-:R-:W-:Y:S01]  /*5050*/  IMAD R3, R52, c[0x0][0x194], RZ ;  /* 0x0000650034037a24 */ /* 0x010fe200078e02ff */
[----:B------:R-:W-:-:S02]  /*5060*/  IADD3 R0, R53, 0x2, RZ ;  /* 0x0000000235007810 */ /* 0x000fc40007ffe0ff */
[----:B------:R-:W-:Y:S01]  /*5070*/  ISETP.GE.AND P1, PT, R2, c[0x0][0x17c], PT ;  /* 0x00005f0002007a0c */ /* 0x000fe20003f26270 */
[----:B------:R-:W-:Y:S01]  /*5080*/  IMAD.MOV.U32 R2, RZ, RZ, c[0x0][0x194] ;  /* 0x00006500ff027624 */ /* 0x000fe200078e00ff */
[----:B------:R2:W3:Y:S01]  /*5090*/  LDS.128 R20, [R37] ;  /* 0x0000000025147984 */ /* 0x0004e20000000c00 */
[----:B------:R-:W-:Y:S02]  /*50a0*/  ISETP.GE.AND P4, PT, R0, c[0x0][0x17c], PT ;  /* 0x00005f0000007a0c */ /* 0x000fe40003f86270 */
[----:B------:R-:W-:Y:S01]  /*50b0*/  IMAD R0, R2, 0x40, R3 ;  /* 0x0000004002007824 */ /* 0x000fe200078e0203 */
[----:B------:R-:W-:Y:S01]  /*50c0*/  ISETP.GE.AND P6, PT, R52, c[0x0][0x178], PT ;  /* 0x00005e0034007a0c */ /* 0x000fe20003fc6270 */
[----:B------:R4:W4:Y:S01]  /*50d0*/  LDS.128 R16, [R38] ;  /* 0x0000000026107984 */ /* 0x0009220000000c00 */
[----:B------:R-:W-:Y:S02]  /*50e0*/  ISETP.GE.AND P5, PT, R53, c[0x0][0x17c], PT ;  /* 0x00005f0035007a0c */ /* 0x000fe40003fa6270 */
[----:B0-----:R-:W-:-:S02]  /*50f0*/  LEA R36, P0, R3, c[0x0][0x170], 0x1 ;  /* 0x00005c0003247a11 */ /* 0x001fc400078008ff */
[C---:B------:R-:W-:Y:S02]  /*5100*/  LEA R2, P2, R0.reuse, c[0x0][0x170], 0x1 ;  /* 0x00005c0000027a11 */ /* 0x040fe400078408ff */
[----:B------:R-:W-:Y:S02]  /*5110*/  ISETP.LT.AND P6, PT, R53, c[0x0][0x17c], !P6 ;  /* 0x00005f0035007a0c */ /* 0x000fe400077c1270 */
[----:B-----5:R-:W-:Y:S01]  /*5120*/  ISETP.LT.AND P5, PT, R51, c[0x0][0x178], !P5 ;  /* 0x00005e0033007a0c */ /* 0x020fe20006fa1270 */
[----:B------:R-:W-:Y:S01]  /*5130*/  IMAD R25, R53, c[0x0][0x198], RZ ;  /* 0x0000660035197a24 */ /* 0x000fe200078e02ff */
[----:B--2---:R-:W-:Y:S02]  /*5140*/  LEA.HI.X.SX32 R37, R3, c[0x0][0x174], 0x1, P0 ;  /* 0x00005d0003257a11 */ /* 0x004fe400000f0eff */
[----:B------:R-:W-:Y:S02]  /*5150*/  IADD3 R24, R53, 0x3, RZ ;  /* 0x0000000335187810 */ /* 0x000fe40007ffe0ff */
[----:B------:R-:W-:-:S02]  /*5160*/  LEA.HI.X.SX32 R3, R0, c[0x0][0x174], 0x1, P2 ;  /* 0x00005d0000037a11 */ /* 0x000fc400010f0eff */
[----:B------:R-:W-:Y:S01]  /*5170*/  IADD3 R26, R53, 0x5, RZ ;  /* 0x00000005351a7810 */ /* 0x000fe20007ffe0ff */
[C---:B------:R-:W-:Y:S01]  /*5180*/  IMAD.WIDE R28, R25.reuse, 0x2, R36 ;  /* 0x00000002191c7825 */ /* 0x040fe200078e0224 */
[----:B------:R-:W-:Y:S02]  /*5190*/  ISETP.GE.AND P0, PT, R24, c[0x0][0x17c], PT ;  /* 0x00005f0018007a0c */ /* 0x000fe40003f06270 */
[----:B------:R-:W-:Y:S01]  /*51a0*/  ISETP.GE.AND P3, PT, R26, c[0x0][0x17c], PT ;  /* 0x00005f001a007a0c */ /* 0x000fe20003f66270 */
[C---:B------:R-:W-:Y:S01]  /*51b0*/  IMAD.WIDE R30, R25.reuse, 0x2, R2 ;  /* 0x00000002191e7825 */ /* 0x040fe200078e0202 */
[----:B------:R-:W-:Y:S02]  /*51c0*/  IADD3 R41, R25, c[0x0][0x198], RZ ;  /* 0x0000660019297a10 */ /* 0x000fe40007ffe0ff */
[----:B------:R-:W0:Y:S04]  /*51d0*/  LDS.128 R24, [R46] ;  /* 0x000000002e187984 */ /* 0x000e280000000c00 */
[----:B-1----:R-:W-:Y:S01]  /*51e0*/  @P6 STG.E.U16 [R28.64], R32 ;  /* 0x000000201c006986 */ /* 0x002fe2000c101504 */
[----:B------:R-:W-:-:S02]  /*51f0*/  ISETP.LT.AND P6, PT, R52, c[0x0][0x178], !P1 ;  /* 0x00005e0034007a0c */ /* 0x000fc40004fc1270 */
[----:B------:R-:W-:Y:S01]  /*5200*/  ISETP.LT.AND P1, PT, R51, c[0x0][0x178], !P1 ;  /* 0x00005e0033007a0c */ /* 0x000fe20004f21270 */
[----:B---3--:R-:W-:Y:S01]  /*5210*/  @P5 STG.E.U16 [R30.64], R20 ;  /* 0x000000141e005986 */ /* 0x008fe2000c101504 */
[----:B------:R-:W-:Y:S02]  /*5220*/  ISETP.LT.AND P5, PT, R52, c[0x0][0x178], !P4 ;  /* 0x00005e0034007a0c */ /* 0x000fe400067a1270 */
[C---:B------:R-:W-:Y:S01]  /*5230*/  IADD3 R47, R41.reuse, c[0x0][0x198], RZ ;  /* 0x00006600292f7a10 */ /* 0x040fe20007ffe0ff */
[----:B----4-:R-:W-:Y:S01]  /*5240*/  IMAD.WIDE R38, R41, 0x2, R36 ;  /* 0x0000000229267825 */ /* 0x010fe200078e0224 */
[----:B------:R-:W-:Y:S01]  /*5250*/  ISETP.LT.AND P4, PT, R51, c[0x0][0x178], !P4 ;  /* 0x00005e0033007a0c */ /* 0x000fe20006781270 */
[----:B------:R-:W1:Y:S01]  /*5260*/  LDS.128 R28, [R48] ;  /* 0x00000000301c7984 */ /* 0x000e620000000c00 */
[----:B------:R-:W-:Y:S01]  /*5270*/  PRMT R49, R32, 0x7632, R49 ;  /* 0x0000763220317816 */ /* 0x000fe20000000031 */
[----:B------:R-:W-:Y:S01]  /*5280*/  IMAD.WIDE R40, R41, 0x2, R2 ;  /* 0x0000000229287825 */ /* 0x000fe200078e0202 */
[----:B------:R-:W-:-:S03]  /*5290*/  PRMT R50, R20, 0x7632, R50 ;  /* 0x0000763214327816 */ /* 0x000fc60000000032 */
[----:B------:R-:W-:Y:S01]  /*52a0*/  IMAD.WIDE R42, R47, 0x2, R36 ;  /* 0x000000022f2a7825 */ /* 0x000fe200078e0224 */
[----:B------:R2:W-:Y:S01]  /*52b0*/  @P6 STG.E.U16 [R38.64], R49 ;  /* 0x0000003126006986 */ /* 0x0005e2000c101504 */
[----:B------:R-:W-:-:S03]  /*52c0*/  IADD3 R0, R53, 0x4, RZ ;  /* 0x0000000435007810 */ /* 0x000fc60007ffe0ff */
[----:B------:R3:W-:Y:S01]  /*52d0*/  @P1 STG.E.U16 [R40.64], R50 ;  /* 0x0000003228001986 */ /* 0x0007e2000c101504 */
[----:B------:R-:W-:-:S03]  /*52e0*/  IMAD.WIDE R44, R47, 0x2, R2 ;  /* 0x000000022f2c7825 */ /* 0x000fc600078e0202 */
[----:B------:R-:W-:Y:S01]  /*52f0*/  @P5 STG.E.U16 [R42.64], R12 ;  /* 0x0000000c2a005986 */ /* 0x000fe2000c101504 */
[----:B------:R-:W-:Y:S02]  /*5300*/  ISETP.LT.AND P5, PT, R52, c[0x0][0x178], !P0 ;  /* 0x00005e0034007a0c */ /* 0x000fe400047a1270 */
[----:B------:R-:W-:Y:S02]  /*5310*/  ISETP.LT.AND P0, PT, R51, c[0x0][0x178], !P0 ;  /* 0x00005e0033007a0c */ /* 0x000fe40004701270 */
[----:B------:R-:W-:Y:S02]  /*5320*/  ISETP.GE.AND P2, PT, R0, c[0x0][0x17c], PT ;  /* 0x00005f0000007a0c */ /* 0x000fe40003f46270 */
[----:B------:R-:W-:Y:S01]  /*5330*/  IADD3 R47, R47, c[0x0][0x198], RZ ;  /* 0x000066002f2f7a10 */ /* 0x000fe20007ffe0ff */
[----:B------:R4:W-:Y:S01]  /*5340*/  @P4 STG.E.U16 [R44.64], R16 ;  /* 0x000000102c004986 */ /* 0x0009e2000c101504 */
[----:B------:R-:W-:Y:S02]  /*5350*/  ISETP.LT.AND P4, PT, R52, c[0x0][0x178], !P2 ;  /* 0x00005e0034007a0c */ /* 0x000fe40005781270 */
[----:B------:R-:W-:Y:S01]  /*5360*/  ISETP.LT.AND P2, PT, R51, c[0x0][0x178], !P2 ;  /* 0x00005e0033007a0c */ /* 0x000fe20005741270 */
[----:B--2---:R-:W-:Y:S01]  /*5370*/  IMAD.WIDE R38, R47, 0x2, R36 ;  /* 0x000000022f267825 */ /* 0x004fe200078e0224 */
[----:B------:R-:W-:-:S02]  /*5380*/  PRMT R32, R12, 0x7632, R32 ;  /* 0x000076320c207816 */ /* 0x000fc40000000020 */
[C---:B------:R-:W-:Y:S01]  /*5390*/  IADD3 R49, R47.reuse, c[0x0][0x198], RZ ;  /* 0x000066002f317a10 */ /* 0x040fe20007ffe0ff */
[----:B---3--:R-:W-:Y:S01]  /*53a0*/  IMAD.WIDE R40, R47, 0x2, R2 ;  /* 0x000000022f287825 */ /* 0x008fe200078e0202 */
[----:B----4-:R-:W-:Y:S01]  /*53b0*/  PRMT R45, R16, 0x7632, R45 ;  /* 0x00007632102d7816 */ /* 0x010fe2000000002d */
[----:B------:R-:W-:Y:S01]  /*53c0*/  @P5 STG.E.U16 [R38.64], R32 ;  /* 0x0000002026005986 */ /* 0x000fe2000c101504 */
[----:B------:R-:W-:Y:S01]  /*53d0*/  IADD3 R0, R53, 0x6, RZ ;  /* 0x0000000635007810 */ /* 0x000fe20007ffe0ff */
[----:B------:R-:W-:Y:S02]  /*53e0*/  IMAD.WIDE R42, R49, 0x2, R36 ;  /* 0x00000002312a7825 */ /* 0x000fe400078e0224 */
[----:B------:R2:W-:Y:S01]  /*53f0*/  @P0 STG.E.U16 [R40.64], R45 ;  /* 0x0000002d28000986 */ /* 0x0005e2000c101504 */
[----:B------:R-:W-:Y:S02]  /*5400*/  ISETP.GE.AND P6, PT, R0, c[0x0][0x17c], PT ;  /* 0x00005f0000007a0c */ /* 0x000fe40003fc6270 */
[----:B------:R-:W-:Y:S01]  /*5410*/  ISETP.LT.AND P0, PT, R52, c[0x0][0x178], !P3 ;  /* 0x00005e0034007a0c */ /* 0x000fe20005f01270 */
[----:B------:R3:W-:Y:S01]  /*5420*/  @P4 STG.E.U16 [R42.64], R8 ;  /* 0x000000082a004986 */ /* 0x0007e2000c101504 */
[----:B------:R-:W-:Y:S01]  /*5430*/  ISETP.LT.AND P3, PT, R51, c[0x0][0x178], !P3 ;  /* 0x00005e0033007a0c */ /* 0x000fe20005f61270 */
[C---:B--2---:R-:W-:Y:S01]  /*5440*/  IMAD.WIDE R44, R49.reuse, 0x2, R2 ;  /* 0x00000002312c7825 */ /* 0x044fe200078e0202 */
[----:B------:R-:W-:-:S04]  /*5450*/  IADD3 R49, R49, c[0x0][0x198], RZ ;  /* 0x0000660031317a10 */ /* 0x000fc80007ffe0ff */
[----:B0-----:R0:W-:Y:S01]  /*5460*/  @P2 STG.E.U16 [R44.64], R24 ;  /* 0x000000182c002986 */ /* 0x0011e2000c101504 */
[----:B------:R-:W-:Y:S01]  /*5470*/  ISETP.LT.AND P2, PT, R52, c[0x0][0x178], !P6 ;  /* 0x00005e0034007a0c */ /* 0x000fe20007741270 */
[----:B------:R-:W-:Y:S01]  /*5480*/  IMAD.WIDE R38, R49, 0x2, R36 ;  /* 0x0000000231267825 */ /* 0x000fe200078e0224 */
[----:B------:R-:W-:Y:S02]  /*5490*/  ISETP.LT.AND P6, PT, R51, c[0x0][0x178], !P6 ;  /* 0x00005e0033007a0c */ /* 0x000fe400077c1270 */
[----:B------:R-:W-:Y:S01]  /*54a0*/  IADD3 R20, R53, 0x7, RZ ;  /* 0x0000000735147810 */ /* 0x000fe20007ffe0ff */
[C---:B------:R-:W-:Y:S01]  /*54b0*/  IMAD.WIDE R40, R49.reuse, 0x2, R2 ;  /* 0x0000000231287825 */ /* 0x040fe200078e0202 */
[----:B------:R-:W-:Y:S02]  /*54c0*/  IADD3 R49, R49, c[0x0][0x198], RZ ;  /* 0x0000660031317a10 */ /* 0x000fe40007ffe0ff */
[----:B------:R-:W-:Y:S02]  /*54d0*/  ISETP.GE.AND P1, PT, R20, c[0x0][0x17c], PT ;  /* 0x00005f0014007a0c */ /* 0x000fe40003f26270 */
[----:B------:R-:W-:Y:S01]  /*54e0*/  PRMT R12, R8, 0x7632, R12 ;  /* 0x00007632080c7816 */ /* 0x000fe2000000000c */
[----:B---3--:R-:W-:Y:S01]  /*54f0*/  IMAD.WIDE R42, R49, 0x2, R36 ;  /* 0x00000002312a7825 */ /* 0x008fe200078e0224 */
[----:B------:R-:W-:-:S02]  /*5500*/  IADD3 R0, R53, 0x8, RZ ;  /* 0x0000000835007810 */ /* 0x000fc40007ffe0ff */
[----:B------:R-:W-:Y:S01]  /*5510*/  PRMT R20, R24, 0x7632, R20 ;  /* 0x0000763218147816 */ /* 0x000fe20000000014 */
[C---:B0-----:R-:W-:Y:S01]  /*5520*/  IMAD.WIDE R44, R49.reuse, 0x2, R2 ;  /* 0x00000002312c7825 */ /* 0x041fe200078e0202 */
[----:B------:R-:W-:Y:S01]  /*5530*/  ISETP.GE.AND P5, PT, R0, c[0x0][0x17c], PT ;  /* 0x00005f0000007a0c */ /* 0x000fe20003fa6270 */
[----:B------:R0:W-:Y:S01]  /*5540*/  @P0 STG.E.U16 [R38.64], R12 ;  /* 0x0000000c26000986 */ /* 0x0001e2000c101504 */
[----:B------:R-:W-:-:S03]  /*5550*/  IADD3 R49, R49, c[0x0][0x198], RZ ;  /* 0x0000660031317a10 */ /* 0x000fc60007ffe0ff */
[----:B------:R2:W-:Y:S01]  /*5560*/  @P3 STG.E.U16 [R40.64], R20 ;  /* 0x0000001428003986 */ /* 0x0005e2000c101504 */
[----:B------:R-:W-:Y:S02]  /*5570*/  ISETP.LT.AND P3, PT, R52, c[0x0][0x178], !P1 ;  /* 0x00005e0034007a0c */ /* 0x000fe40004f61270 */
[----:B------:R-:W-:Y:S01]  /*5580*/  ISETP.LT.AND P1, PT, R51, c[0x0][0x178], !P1 ;  /* 0x00005e0033007a0c */ /* 0x000fe20004f21270 */
[----:B------:R3:W-:Y:S01]  /*5590*/  @P2 STG.E.U16 [R42.64], R4 ;  /* 0x000000042a002986 */ /* 0x0007e2000c101504 */
[----:B------:R-:W-:-:S03]  /*55a0*/  IADD3 R0, R53, 0x9, RZ ;  /* 0x0000000935007810 */ /* 0x000fc60007ffe0ff */
[----:B-1----:R1:W-:Y:S01]  /*55b0*/  @P6 STG.E.U16 [R44.64], R28 ;  /* 0x0000001c2c006986 */ /* 0x0023e2000c101504 */
[----:B------:R-:W-:Y:S01]  /*55c0*/  ISETP.LT.AND P6, PT, R52, c[0x0][0x178], !P5 ;  /* 0x00005e0034007a0c */ /* 0x000fe20006fc1270 */
[----:B0-----:R-:W-:Y:S01]  /*55d0*/  IMAD.WIDE R38, R49, 0x2, R36 ;  /* 0x0000000231267825 */ /* 0x001fe200078e0224 */
[----:B------:R-:W-:-:S03]  /*55e0*/  ISETP.LT.AND P5, PT, R51, c[0x0][0x178], !P5 ;  /* 0x00005e0033007a0c */ /* 0x000fc60006fa1270 */
[C---:B--2---:R-:W-:Y:S01]  /*55f0*/  IMAD.WIDE R40, R49.reuse, 0x2, R2 ;  /* 0x0000000231287825 */ /* 0x044fe200078e0202 */
[----:B------:R-:W-:Y:S02]  /*5600*/  IADD3 R49, R49, c[0x0][0x198], RZ ;  /* 0x0000660031317a10 */ /* 0x000fe40007ffe0ff */
[----:B------:R-:W-:Y:S02]  /*5610*/  ISETP.GE.AND P4, PT, R0, c[0x0][0x17c], PT ;  /* 0x00005f0000007a0c */ /* 0x000fe40003f86270 */
[----:B------:R-:W-:Y:S01]  /*5620*/  PRMT R8, R4, 0x7632, R8 ;  /* 0x0000763204087816 */ /* 0x000fe20000000008 */
[----:B---3--:R-:W-:Y:S01]  /*5630*/  IMAD.WIDE R42, R49, 0x2, R36 ;  /* 0x00000002312a7825 */ /* 0x008fe200078e0224 */
[----:B------:R-:W-:Y:S02]  /*5640*/  IADD3 R0, R53, 0xa, RZ ;  /* 0x0000000a35007810 */ /* 0x000fe40007ffe0ff */
[----:B------:R-:W-:Y:S01]  /*5650*/  PRMT R20, R28, 0x7632, R20 ;  /* 0x000076321c147816 */ /* 0x000fe20000000014 */
[C---:B-1----:R-:W-:Y:S01]  /*5660*/  IMAD.WIDE R44, R49.reuse, 0x2, R2 ;  /* 0x00000002312c7825 */ /* 0x042fe200078e0202 */
[----:B------:R-:W-:Y:S01]  /*5670*/  ISETP.GE.AND P0, PT, R0, c[0x0][0x17c], PT ;  /* 0x00005f0000007a0c */ /* 0x000fe20003f06270 */
[----:B------:R0:W-:Y:S01]  /*5680*/  @P3 STG.E.U16 [R38.64], R8 ;  /* 0x0000000826003986 */ /* 0x0001e2000c101504 */
[----:B------:R-:W-:-:S03]  /*5690*/  IADD3 R47, R49, c[0x0][0x198], RZ ;  /* 0x00006600312f7a10 */ /* 0x000fc60007ffe0ff */
[----:B------:R-:W-:Y:S01]  /*56a0*/  @P1 STG.E.U16 [R40.64], R20 ;  /* 0x0000001428001986 */ /* 0x000fe2000c101504 */
[C---:B------:R-:W-:Y:S02]  /*56b0*/  ISETP.LT.AND P1, PT, R52.reuse, c[0x0][0x178], !P4 ;  /* 0x00005e0034007a0c */ /* 0x040fe40006721270 */
[C---:B------:R-:W-:Y:S01]  /*56c0*/  ISETP.LT.AND P4, PT, R51.reuse, c[0x0][0x178], !P4 ;  /* 0x00005e0033007a0c */ /* 0x040fe20006781270 */
[----:B------:R1:W-:Y:S04]  /*56d0*/  @P6 STG.E.U16 [R42.64], R33 ;  /* 0x000000212a006986 */ /* 0x0003e8000c101504 */
[----:B------:R-:W-:Y:S01]  /*56e0*/  @P5 STG.E.U16 [R44.64], R21 ;  /* 0x000000152c005986 */ /* 0x000fe2000c101504 */
[----:B------:R-:W-:Y:S02]  /*56f0*/  ISETP.LT.AND P5, PT, R52, c[0x0][0x178], !P0 ;  /* 0x00005e0034007a0c */ /* 0x000fe400047a1270 */
[----:B------:R-:W-:-:S02]  /*5700*/  ISETP.LT.AND P0, PT, R51, c[0x0][0x178], !P0 ;  /* 0x00005e0033007a0c */ /* 0x000fc40004701270 */
[----:B------:R-:W-:Y:S02]  /*5710*/  IADD3 R49, R47, c[0x0][0x198], RZ ;  /* 0x000066002f317a10 */ /* 0x000fe40007ffe0ff */
[----:B------:R-:W-:Y:S01]  /*5720*/  IADD3 R0, R53, 0xb, RZ ;  /* 0x0000000b35007810 */ /* 0x000fe20007ffe0ff */
[----:B0-----:R-:W-:Y:S01]  /*5730*/  IMAD.WIDE R38, R47, 0x2, R36 ;  /* 0x000000022f267825 */ /* 0x001fe200078e0224 */
[----:B------:R-:W-:Y:S02]  /*5740*/  PRMT R8, R33, 0x7632, R8 ;  /* 0x0000763221087816 */ /* 0x000fe40000000008 */
[----:B------:R-:W-:Y:S01]  /*5750*/  PRMT R16, R21, 0x7632, R16 ;  /* 0x0000763215107816 */ /* 0x000fe20000000010 */
[----:B-1----:R-:W-:Y:S01]  /*5760*/  IMAD.WIDE R32, R47, 0x2, R2 ;  /* 0x000000022f207825 */ /* 0x002fe200078e0202 */
[----:B------:R-:W-:Y:S02]  /*5770*/  ISETP.GE.AND P2, PT, R0, c[0x0][0x17c], PT ;  /* 0x00005f0000007a0c */ /* 0x000fe40003f46270 */
[----:B------:R-:W-:Y:S01]  /*5780*/  IADD3 R0, R53, 0xc, RZ ;  /* 0x0000000c35007810 */ /* 0x000fe20007ffe0ff */
[C---:B------:R-:W-:Y:S01]  /*5790*/  IMAD.WIDE R40, R49.reuse, 0x2, R36 ;  /* 0x0000000231287825 */ /* 0x040fe200078e0224 */
[----:B------:R0:W-:Y:S03]  /*57a0*/  @P1 STG.E.U16 [R38.64], R8 ;  /* 0x0000000826001986 */ /* 0x0001e6000c101504 */
[----:B------:R-:W-:Y:S01]  /*57b0*/  IMAD.WIDE R42, R49, 0x2, R2 ;  /* 0x00000002312a7825 */ /* 0x000fe200078e0202 */
[----:B------:R-:W-:Y:S01]  /*57c0*/  @P4 STG.E.U16 [R32.64], R16 ;  /* 0x0000001020004986 */ /* 0x000fe2000c101504 */
[----:B------:R-:W-:-:S03]  /*57d0*/  ISETP.GE.AND P3, PT, R0, c[0x0][0x17c], PT ;  /* 0x00005f0000007a0c */ /* 0x000fc60003f66270 */
[----:B------:R1:W-:Y:S01]  /*57e0*/  @P5 STG.E.U16 [R40.64], R13 ;  /* 0x0000000d28005986 */ /* 0x0003e2000c101504 */
[----:B------:R-:W-:-:S03]  /*57f0*/  IADD3 R49, R49, c[0x0][0x198], RZ ;  /* 0x0000660031317a10 */ /* 0x000fc60007ffe0ff */
[----:B------:R2:W-:Y:S01]  /*5800*/  @P0 STG.E.U16 [R42.64], R17 ;  /* 0x000000112a000986 */ /* 0x0005e2000c101504 */
[C---:B------:R-:W-:Y:S02]  /*5810*/  ISETP.LT.AND P0, PT, R52.reuse, c[0x0][0x178], !P2 ;  /* 0x00005e0034007a0c */ /* 0x040fe40005701270 */
[C---:B------:R-:W-:Y:S02]  /*5820*/  ISETP.LT.AND P2, PT, R51.reuse, c[0x0][0x178], !P2 ;  /* 0x00005e0033007a0c */ /* 0x040fe40005741270 */
[----:B------:R-:W-:Y:S02]  /*5830*/  ISETP.LT.AND P5, PT, R52, c[0x0][0x178], !P3 ;  /* 0x00005e0034007a0c */ /* 0x000fe40005fa1270 */
[----:B------:R-:W-:Y:S02]  /*5840*/  ISETP.LT.AND P3, PT, R51, c[0x0][0x178], !P3 ;  /* 0x00005e0033007a0c */ /* 0x000fe40005f61270 */
[C---:B0-----:R-:W-:Y:S01]  /*5850*/  IADD3 R39, R49.reuse, c[0x0][0x198], RZ ;  /* 0x0000660031277a10 */ /* 0x041fe20007ffe0ff */
[----:B------:R-:W-:Y:S01]  /*5860*/  IMAD.WIDE R20, R49, 0x2, R36 ;  /* 0x0000000231147825 */ /* 0x000fe200078e0224 */
[----:B------:R-:W-:-:S02]  /*5870*/  PRMT R8, R13, 0x7632, R8 ;  /* 0x000076320d087816 */ /* 0x000fc40000000008 */
[----:B------:R-:W-:Y:S01]  /*5880*/  IADD3 R0, R53, 0xd, RZ ;  /* 0x0000000d35007810 */ /* 0x000fe20007ffe0ff */
[----:B-1----:R-:W-:Y:S01]  /*5890*/  IMAD.WIDE R12, R49, 0x2, R2 ;  /* 0x00000002310c7825 */ /* 0x002fe200078e0202 */
[----:B------:R-:W-:-:S03]  /*58a0*/  PRMT R24, R17, 0x7632, R24 ;  /* 0x0000763211187816 */ /* 0x000fc60000000018 */
[C---:B--2---:R-:W-:Y:S01]  /*58b0*/  IMAD.WIDE R16, R39.reuse, 0x2, R36 ;  /* 0x0000000227107825 */ /* 0x044fe200078e0224 */
[----:B------:R-:W-:Y:S01]  /*58c0*/  ISETP.GE.AND P6, PT, R0, c[0x0][0x17c], PT ;  /* 0x00005f0000007a0c */ /* 0x000fe20003fc6270 */
[----:B------:R-:W-:Y:S02]  /*58d0*/  @P0 STG.E.U16 [R20.64], R8 ;  /* 0x0000000814000986 */ /* 0x000fe4000c101504 */
[----:B------:R-:W-:Y:S02]  /*58e0*/  IMAD.WIDE R32, R39, 0x2, R2 ;  /* 0x0000000227207825 */ /* 0x000fe400078e0202 */
[----:B------:R0:W-:Y:S01]  /*58f0*/  @P2 STG.E.U16 [R12.64], R24 ;  /* 0x000000180c002986 */ /* 0x0001e2000c101504 */
[----:B------:R-:W-:-:S03]  /*5900*/  IADD3 R4, R53, 0xe, RZ ;  /* 0x0000000e35047810 */ /* 0x000fc60007ffe0ff */
[----:B------:R1:W-:Y:S04]  /*5910*/  @P5 STG.E.U16 [R16.64], R9 ;  /* 0x0000000910005986 */ /* 0x0003e8000c101504 */
[----:B------:R2:W-:Y:S01]  /*5920*/  @P3 STG.E.U16 [R32.64], R25 ;  /* 0x0000001920003986 */ /* 0x0005e2000c101504 */
[----:B------:R-:W-:Y:S02]  /*5930*/  ISETP.LT.AND P3, PT, R52, c[0x0][0x178], !P6 ;  /* 0x00005e0034007a0c */ /* 0x000fe40007761270 */
[----:B------:R-:W-:Y:S02]  /*5940*/  ISETP.LT.AND P6, PT, R51, c[0x0][0x178], !P6 ;  /* 0x00005e0033007a0c */ /* 0x000fe400077c1270 */
[----:B------:R-:W-:Y:S02]  /*5950*/  IADD3 R39, R39, c[0x0][0x198], RZ ;  /* 0x0000660027277a10 */ /* 0x000fe40007ffe0ff */
[----:B------:R-:W-:-:S02]  /*5960*/  ISETP.GE.AND P1, PT, R4, c[0x0][0x17c], PT ;  /* 0x00005f0004007a0c */ /* 0x000fc40003f26270 */
[----:B------:R-:W-:Y:S01]  /*5970*/  IADD3 R0, R53, 0xf, RZ ;  /* 0x0000000f35007810 */ /* 0x000fe20007ffe0ff */
[----:B0-----:R-:W-:Y:S01]  /*5980*/  IMAD.WIDE R12, R39, 0x2, R36 ;  /* 0x00000002270c7825 */ /* 0x001fe200078e0224 */
[----:B-1----:R-:W-:Y:S02]  /*5990*/  PRMT R17, R9, 0x7632, R17 ;  /* 0x0000763209117816 */ /* 0x002fe40000000011 */
[----:B------:R-:W-:Y:S01]  /*59a0*/  PRMT R21, R25, 0x7632, R21 ;  /* 0x0000763219157816 */ /* 0x000fe20000000015 */
[----:B------:R-:W-:Y:S01]  /*59b0*/  IMAD.WIDE R8, R39, 0x2, R2 ;  /* 0x0000000227087825 */ /* 0x000fe200078e0202 */
[----:B------:R-:W-:Y:S02]  /*59c0*/  ISETP.LT.AND P5, PT, R52, c[0x0][0x178], !P1 ;  /* 0x00005e0034007a0c */ /* 0x000fe40004fa1270 */
[----:B------:R-:W-:Y:S02]  /*59d0*/  ISETP.LT.AND P1, PT, R51, c[0x0][0x178], !P1 ;  /* 0x00005e0033007a0c */ /* 0x000fe40004f21270 */
[----:B------:R-:W-:Y:S01]  /*59e0*/  ISETP.GE.AND P4, PT, R0, c[0x0][0x17c], PT ;  /* 0x00005f0000007a0c */ /* 0x000fe20003f86270 */
[----:B------:R0:W-:Y:S01]  /*59f0*/  @P3 STG.E.U16 [R12.64], R17 ;  /* 0x000000110c003986 */ /* 0x0001e2000c101504 */
[----:B--2---:R-:W-:-:S03]  /*5a00*/  IADD3 R25, R39, c[0x0][0x198], RZ ;  /* 0x0000660027197a10 */ /* 0x004fc60007ffe0ff */
[----:B------:R1:W-:Y:S01]  /*5a10*/  @P6 STG.E.U16 [R8.64], R21 ;  /* 0x0000001508006986 */ /* 0x0003e2000c101504 */
[----:B------:R-:W-:Y:S02]  /*5a20*/  ISETP.LT.AND P6, PT, R52, c[0x0][0x178], !P4 ;  /* 0x00005e0034007a0c */ /* 0x000fe400067c1270 */
[----:B------:R-:W-:Y:S02]  /*5a30*/  IADD3 R0, R53, 0x10, RZ ;  /* 0x0000001035007810 */ /* 0x000fe40007ffe0ff */
[----:B------:R-:W-:Y:S01]  /*5a40*/  ISETP.LT.AND P4, PT, R51, c[0x0][0x178], !P4 ;  /* 0x00005e0033007a0c */ /* 0x000fe20006781270 */
[----:B0-----:R-:W-:Y:S01]  /*5a50*/  IMAD.WIDE R16, R25, 0x2, R36 ;  /* 0x0000000219107825 */ /* 0x001fe200078e0224 */
[----:B------:R-:W-:-:S03]  /*5a60*/  ISETP.GE.AND P0, PT, R0, c[0x0][0x17c], PT ;  /* 0x00005f0000007a0c */ /* 0x000fc60003f06270 */
[C---:B-1----:R-:W-:Y:S01]  /*5a70*/  IMAD.WIDE R20, R25.reuse, 0x2, R2 ;  /* 0x0000000219147825 */ /* 0x042fe200078e0202 */
[----:B------:R-:W-:Y:S01]  /*5a80*/  IADD3 R25, R25, c[0x0][0x198], RZ ;  /* 0x0000660019197a10 */ /* 0x000fe20007ffe0ff */
[----:B------:R0:W-:Y:S01]  /*5a90*/  @P5 STG.E.U16 [R16.64], R5 ;  /* 0x0000000510005986 */ /* 0x0001e2000c101504 */
[----:B------:R-:W-:Y:S02]  /*5aa0*/  IADD3 R4, R53, 0x11, RZ ;  /* 0x0000001135047810 */ /* 0x000fe40007ffe0ff */
[----:B------:R-:W-:Y:S01]  /*5ab0*/  PRMT R24, R5, 0x7632, R24 ;  /* 0x0000763205187816 */ /* 0x000fe20000000018 */
[----:B------:R1:W-:Y:S01]  /*5ac0*/  @P1 STG.E.U16 [R20.64], R29 ;  /* 0x0000001d14001986 */ /* 0x0003e2000c101504 */
[----:B------:R-:W-:Y:S01]  /*5ad0*/  IMAD.WIDE R12, R25, 0x2, R36 ;  /* 0x00000002190c7825 */ /* 0x000fe200078e0224 */
[----:B------:R-:W-:Y:S02]  /*5ae0*/  PRMT R28, R29, 0x7632, R28 ;  /* 0x000076321d1c7816 */ /* 0x000fe4000000001c */
[----:B------:R-:W-:Y:S01]  /*5af0*/  ISETP.LT.AND P1, PT, R52, c[0x0][0x178], !P0 ;  /* 0x00005e0034007a0c */ /* 0x000fe20004721270 */
[----:B------:R-:W-:Y:S01]  /*5b00*/  IMAD.WIDE R8, R25, 0x2, R2 ;  /* 0x0000000219087825 */ /* 0x000fe200078e0202 */
[----:B------:R-:W-:-:S02]  /*5b10*/  ISETP.GE.AND P2, PT, R4, c[0x0][0x17c], PT ;  /* 0x00005f0004007a0c */ /* 0x000fc40003f46270 */
[----:B------:R-:W-:Y:S01]  /*5b20*/  ISETP.LT.AND P0, PT, R51, c[0x0][0x178], !P0 ;  /* 0x00005e0033007a0c */ /* 0x000fe20004701270 */
[----:B------:R2:W-:Y:S01]  /*5b30*/  @P6 STG.E.U16 [R12.64], R24 ;  /* 0x000000180c006986 */ /* 0x0005e2000c101504 */
[----:B0-----:R-:W-:-:S03]  /*5b40*/  IADD3 R17, R25, c[0x0][0x198], RZ ;  /* 0x0000660019117a10 */ /* 0x001fc60007ffe0ff */
[----:B------:R0:W-:Y:S01]  /*5b50*/  @P4 STG.E.U16 [R8.64], R28 ;  /* 0x0000001c08004986 */ /* 0x0001e2000c101504 */
[----:B------:R-:W-:Y:S01]  /*5b60*/  ISETP.LT.AND P4, PT, R52, c[0x0][0x178], !P2 ;  /* 0x00005e0034007a0c */ /* 0x000fe20005781270 */
[----:B------:R-:W-:Y:S01]  /*5b70*/  IMAD.WIDE R4, R17, 0x2, R36 ;  /* 0x0000000211047825 */ /* 0x000fe200078e0224 */
[----:B------:R-:W-:Y:S02]  /*5b80*/  IADD3 R0, R53, 0x12, RZ ;  /* 0x0000001235007810 */ /* 0x000fe40007ffe0ff */
[C---:B-1----:R-:W-:Y:S01]  /*5b90*/  IADD3 R21, R17.reuse, c[0x0][0x198], RZ ;  /* 0x0000660011157a10 */ /* 0x042fe20007ffe0ff */
[----:B------:R-:W-:Y:S01]  /*5ba0*/  IMAD.WIDE R16, R17, 0x2, R2 ;  /* 0x0000000211107825 */ /* 0x000fe200078e0202 */
[----:B------:R-:W-:Y:S01]  /*5bb0*/  ISETP.GE.AND P3, PT, R0, c[0x0][0x17c], PT ;  /* 0x00005f0000007a0c */ /* 0x000fe20003f66270 */
[----:B------:R1:W-:Y:S01]  /*5bc0*/  @P1 STG.E.U16 [R4.64], R34 ;  /* 0x0000002204001986 */ /* 0x0003e2000c101504 */
[----:B------:R-:W-:Y:S01]  /*5bd0*/  IADD3 R0, R53, 0x13, RZ ;  /* 0x0000001335007810 */ /* 0x000fe20007ffe0ff */
[----:B--2---:R-:W-:Y:S01]  /*5be0*/  IMAD.WIDE R12, R21, 0x2, R36 ;  /* 0x00000002150c7825 */ /* 0x004fe200078e0224 */
[----:B------:R-:W-:Y:S01]  /*5bf0*/  ISETP.LT.AND P2, PT, R51, c[0x0][0x178], !P2 ;  /* 0x00005e0033007a0c */ /* 0x000fe20005741270 */
[----:B------:R2:W-:Y:S01]  /*5c00*/  @P0 STG.E.U16 [R16.64], R22 ;  /* 0x0000001610000986 */ /* 0x0005e2000c101504 */
[----:B------:R-:W-:-:S02]  /*5c10*/  ISETP.GE.AND P5, PT, R0, c[0x0][0x17c], PT ;  /* 0x00005f0000007a0c */ /* 0x000fc40003fa6270 */
[----:B------:R-:W-:Y:S01]  /*5c20*/  ISETP.LT.AND P0, PT, R52, c[0x0][0x178], !P3 ;  /* 0x00005e0034007a0c */ /* 0x000fe20005f01270 */
[----:B0-----:R-:W-:Y:S01]  /*5c30*/  IMAD.WIDE R8, R21, 0x2, R2 ;  /* 0x0000000215087825 */ /* 0x001fe200078e0202 */
[----:B------:R-:W-:Y:S02]  /*5c40*/  ISETP.LT.AND P3, PT, R51, c[0x0][0x178], !P3 ;  /* 0x00005e0033007a0c */ /* 0x000fe40005f61270 */
[----:B-1----:R-:W-:Y:S02]  /*5c50*/  PRMT R5, R34, 0x7632, R5 ;  /* 0x0000763222057816 */ /* 0x002fe40000000005 */
[----:B------:R-:W-:-:S03]  /*5c60*/  IADD3 R21, R21, c[0x0][0x198], RZ ;  /* 0x0000660015157a10 */ /* 0x000fc60007ffe0ff */
[----:B------:R0:W-:Y:S01]  /*5c70*/  @P4 STG.E.U16 [R12.64], R5 ;  /* 0x000000050c004986 */ /* 0x0001e2000c101504 */
[----:B------:R-:W-:Y:S02]  /*5c80*/  ISETP.LT.AND P4, PT, R52, c[0x0][0x178], !P5 ;  /* 0x00005e0034007a0c */ /* 0x000fe40006f81270 */
[----:B--2---:R-:W-:Y:S02]  /*5c90*/  PRMT R17, R22, 0x7632, R17 ;  /* 0x0000763216117816 */ /* 0x004fe40000000011 */
[----:B------:R-:W-:Y:S02]  /*5ca0*/  IADD3 R0, R53, 0x14, RZ ;  /* 0x0000001435007810 */ /* 0x000fe40007ffe0ff */
[----:B------:R-:W-:Y:S01]  /*5cb0*/  IADD3 R25, R21, c[0x0][0x198], RZ ;  /* 0x0000660015197a10 */ /* 0x000fe20007ffe0ff */
[----:B------:R1:W-:Y:S01]  /*5cc0*/  @P2 STG.E.U16 [R8.64], R17 ;  /* 0x0000001108002986 */ /* 0x0003e2000c101504 */
[----:B------:R-:W-:Y:S01]  /*5cd0*/  ISETP.LT.AND P5, PT, R51, c[0x0][0x178], !P5 ;  /* 0x00005e0033007a0c */ /* 0x000fe20006fa1270 */
[----:B0-----:R-:W-:Y:S01]  /*5ce0*/  IMAD.WIDE R4, R21, 0x2, R36 ;  /* 0x0000000215047825 */ /* 0x001fe200078e0224 */
[----:B------:R-:W-:-:S03]  /*5cf0*/  ISETP.GE.AND P6, PT, R0, c[0x0][0x17c], PT ;  /* 0x00005f0000007a0c */ /* 0x000fc60003fc6270 */
[----:B------:R-:W-:Y:S01]  /*5d00*/  IMAD.WIDE R12, R21, 0x2, R2 ;  /* 0x00000002150c7825 */ /* 0x000fe200078e0202 */
[----:B------:R0:W-:Y:S01]  /*5d10*/  @P0 STG.E.U16 [R4.64], R14 ;  /* 0x0000000e04000986 */ /* 0x0001e2000c101504 */
[----:B-1----:R-:W-:Y:S02]  /*5d20*/  PRMT R9, R14, 0x7632, R9 ;  /* 0x000076320e097816 */ /* 0x002fe40000000009 */
[----:B------:R-:W-:Y:S01]  /*5d30*/  IMAD.WIDE R16, R25, 0x2, R36 ;  /* 0x0000000219107825 */ /* 0x000fe200078e0224 */
[----:B------:R-:W-:Y:S01]  /*5d40*/  @P3 STG.E.U16 [R12.64], R18 ;  /* 0x000000120c003986 */ /* 0x000fe2000c101504 */
[----:B------:R-:W-:Y:S02]  /*5d50*/  IADD3 R0, R53, 0x15, RZ ;  /* 0x0000001535007810 */ /* 0x000fe40007ffe0ff */
[----:B------:R-:W-:Y:S01]  /*5d60*/  ISETP.LT.AND P3, PT, R52, c[0x0][0x178], !P6 ;  /* 0x00005e0034007a0c */ /* 0x000fe20007761270 */
[----:B------:R1:W-:Y:S01]  /*5d70*/  @P4 STG.E.U16 [R16.64], R9 ;  /* 0x0000000910004986 */ /* 0x0003e2000c101504 */
[----:B------:R-:W-:-:S02]  /*5d80*/  ISETP.LT.AND P6, PT, R51, c[0x0][0x178], !P6 ;  /* 0x00005e0033007a0c */ /* 0x000fc400077c1270 */
[C---:B------:R-:W-:Y:S02]  /*5d90*/  IADD3 R29, R25.reuse, c[0x0][0x198], RZ ;  /* 0x00006600191d7a10 */ /* 0x040fe40007ffe0ff */
[----:B0-----:R-:W-:Y:S02]  /*5da0*/  PRMT R5, R18, 0x7632, R5 ;  /* 0x0000763212057816 */ /* 0x001fe40000000005 */
[----:B------:R-:W-:Y:S01]  /*5db0*/  ISETP.GE.AND P1, PT, R0, c[0x0][0x17c], PT ;  /* 0x00005f0000007a0c */ /* 0x000fe20003f26270 */
[----:B-1----:R-:W-:Y:S01]  /*5dc0*/  IMAD.WIDE R8, R25, 0x2, R2 ;  /* 0x0000000219087825 */ /* 0x002fe200078e0202 */
[----:B------:R-:W-:Y:S02]  /*5dd0*/  IADD3 R0, R53, 0x16, RZ ;  /* 0x0000001635007810 */ /* 0x000fe40007ffe0ff */
[----:B------:R-:W-:Y:S01]  /*5de0*/  ISETP.LT.AND P4, PT, R52, c[0x0][0x178], !P1 ;  /* 0x00005e0034007a0c */ /* 0x000fe20004f81270 */
[----:B------:R-:W-:Y:S01]  /*5df0*/  IMAD.WIDE R20, R29, 0x2, R36 ;  /* 0x000000021d147825 */ /* 0x000fe200078e0224 */
[----:B------:R0:W-:Y:S01]  /*5e00*/  @P5 STG.E.U16 [R8.64], R5 ;  /* 0x0000000508005986 */ /* 0x0001e2000c101504 */
[----:B------:R-:W-:-:S02]  /*5e10*/  ISETP.GE.AND P2, PT, R0, c[0x0][0x17c], PT ;  /* 0x00005f0000007a0c */ /* 0x000fc40003f46270 */
[----:B------:R-:W-:Y:S01]  /*5e20*/  IADD3 R25, R29, c[0x0][0x198], RZ ;  /* 0x000066001d197a10 */ /* 0x000fe20007ffe0ff */
[----:B------:R1:W-:Y:S01]  /*5e30*/  @P3 STG.E.U16 [R20.64], R10 ;  /* 0x0000000a14003986 */ /* 0x0003e2000c101504 */
[----:B------:R-:W-:Y:S01]  /*5e40*/  ISETP.LT.AND P1, PT, R51, c[0x0][0x178], !P1 ;  /* 0x00005e0033007a0c */ /* 0x000fe20004f21270 */
[----:B0-----:R-:W-:Y:S01]  /*5e50*/  IMAD.WIDE R4, R29, 0x2, R2 ;  /* 0x000000021d047825 */ /* 0x001fe200078e0202 */
[----:B------:R-:W-:-:S04]  /*5e60*/  PRMT R9, R10, 0x7632, R9 ;  /* 0x000076320a097816 */ /* 0x000fc80000000009 */
[----:B------:R0:W-:Y:S01]  /*5e70*/  @P6 STG.E.U16 [R4.64], R26 ;  /* 0x0000001a04006986 */ /* 0x0001e2000c101504 */
[----:B------:R-:W-:Y:S01]  /*5e80*/  ISETP.LT.AND P6, PT, R52, c[0x0][0x178], !P2 ;  /* 0x00005e0034007a0c */ /* 0x000fe200057c1270 */
[----:B------:R-:W-:Y:S01]  /*5e90*/  IMAD.WIDE R12, R25, 0x2, R36 ;  /* 0x00000002190c7825 */ /* 0x000fe200078e0224 */
[----:B------:R-:W-:Y:S02]  /*5ea0*/  ISETP.LT.AND P2, PT, R51, c[0x0][0x178], !P2 ;  /* 0x00005e0033007a0c */ /* 0x000fe40005741270 */
[----:B-1----:R-:W-:Y:S02]  /*5eb0*/  IADD3 R21, R25, c[0x0][0x198], RZ ;  /* 0x0000660019157a10 */ /* 0x002fe40007ffe0ff */
[----:B------:R-:W-:Y:S01]  /*5ec0*/  IADD3 R0, R53, 0x17, RZ ;  /* 0x0000001735007810 */ /* 0x000fe20007ffe0ff */
[----:B------:R1:W-:Y:S01]  /*5ed0*/  @P4 STG.E.U16 [R12.64], R9 ;  /* 0x000000090c004986 */ /* 0x0003e2000c101504 */
[----:B------:R-:W-:Y:S01]  /*5ee0*/  PRMT R14, R26, 0x7632, R14 ;  /* 0x000076321a0e7816 */ /* 0x000fe2000000000e */
[----:B------:R-:W-:Y:S01]  /*5ef0*/  IMAD.WIDE R16, R21, 0x2, R36 ;  /* 0x0000000215107825 */ /* 0x000fe200078e0224 */
[----:B------:R-:W-:-:S02]  /*5f00*/  ISETP.GE.AND P0, PT, R0, c[0x0][0x17c], PT ;  /* 0x00005f0000007a0c */ /* 0x000fc40003f06270 */
[----:B------:R-:W-:Y:S01]  /*5f10*/  IADD3 R0, R53, 0x18, RZ ;  /* 0x0000001835007810 */ /* 0x000fe20007ffe0ff */
[----:B0-----:R-:W-:-:S04]  /*5f20*/  IMAD.WIDE R4, R21, 0x2, R2 ;  /* 0x0000000215047825 */ /* 0x001fc800078e0202 */
[----:B-1----:R-:W-:Y:S01]  /*5f30*/  IMAD.WIDE R8, R25, 0x2, R2 ;  /* 0x0000000219087825 */ /* 0x002fe200078e0202 */
[----:B------:R-:W-:-:S04]  /*5f40*/  ISETP.GE.AND P5, PT, R0, c[0x0][0x17c], PT ;  /* 0x00005f0000007a0c */ /* 0x000fc80003fa6270 */
[----:B------:R0:W-:Y:S01]  /*5f50*/  @P1 STG.E.U16 [R8.64], R14 ;  /* 0x0000000e08001986 */ /* 0x0001e2000c101504 */
[----:B------:R-:W-:-:S03]  /*5f60*/  IADD3 R13, R21, c[0x0][0x198], RZ ;  /* 0x00006600150d7a10 */ /* 0x000fc60007ffe0ff */
[----:B------:R1:W-:Y:S01]  /*5f70*/  @P6 STG.E.U16 [R16.64], R6 ;  /* 0x0000000610006986 */ /* 0x0003e2000c101504 */
[C---:B------:R-:W-:Y:S02]  /*5f80*/  ISETP.LT.AND P6, PT, R52.reuse, c[0x0][0x178], !P0 ;  /* 0x00005e0034007a0c */ /* 0x040fe400047c1270 */
[----:B------:R-:W-:Y:S01]  /*5f90*/  ISETP.LT.AND P0, PT, R51, c[0x0][0x178], !P0 ;  /* 0x00005e0033007a0c */ /* 0x000fe20004701270 */
[----:B------:R2:W-:Y:S01]  /*5fa0*/  @P2 STG.E.U16 [R4.64], R30 ;  /* 0x0000001e04002986 */ /* 0x0005e2000c101504 */
[----:B------:R-:W-:Y:S02]  /*5fb0*/  IADD3 R10, R53, 0x1a, RZ ;  /* 0x0000001a350a7810 */ /* 0x000fe40007ffe0ff */
[----:B------:R-:W-:Y:S02]  /*5fc0*/  ISETP.LT.AND P2, PT, R52, c[0x0][0x178], !P5 ;  /* 0x00005e0034007a0c */ /* 0x000fe40006f41270 */
[C---:B------:R-:W-:Y:S01]  /*5fd0*/  IADD3 R21, R13.reuse, c[0x0][0x198], RZ ;  /* 0x000066000d157a10 */ /* 0x040fe20007ffe0ff */
[----:B0-----:R-:W-:Y:S01]  /*5fe0*/  IMAD.WIDE R8, R13, 0x2, R36 ;  /* 0x000000020d087825 */ /* 0x001fe200078e0224 */
[----:B------:R-:W-:-:S02]  /*5ff0*/  IADD3 R0, R53, 0x19, RZ ;  /* 0x0000001935007810 */ /* 0x000fc40007ffe0ff */
[----:B------:R-:W-:Y:S01]  /*6000*/  ISETP.GE.AND P4, PT, R10, c[0x0][0x17c], PT ;  /* 0x00005f000a007a0c */ /* 0x000fe20003f86270 */
[----:B------:R-:W-:Y:S01]  /*6010*/  IMAD.WIDE R12, R13, 0x2, R2 ;  /* 0x000000020d0c7825 */ /* 0x000fe200078e0202 */
[----:B------:R-:W-:Y:S02]  /*6020*/  PRMT R10, R6, 0x7632, R10 ;  /* 0x00007632060a7816 */ /* 0x000fe4000000000a */
[----:B-1----:R-:W-:Y:S01]  /*6030*/  PRMT R17, R30, 0x7632, R17 ;  /* 0x000076321e117816 */ /* 0x002fe20000000011 */
[----:B--2---:R-:W-:Y:S01]  /*6040*/  IMAD.WIDE R4, R21, 0x2, R36 ;  /* 0x0000000215047825 */ /* 0x004fe200078e0224 */
[----:B------:R-:W-:Y:S01]  /*6050*/  ISETP.GE.AND P3, PT, R0, c[0x0][0x17c], PT ;  /* 0x00005f0000007a0c */ /* 0x000fe20003f66270 */
[----:B------:R-:W-:Y:S01]  /*6060*/  @P6 STG.E.U16 [R8.64], R10 ;  /* 0x0000000a08006986 */ /* 0x000fe2000c101504 */
[----:B------:R-:W-:-:S03]  /*6070*/  ISETP.LT.AND P5, PT, R51, c[0x0][0x178], !P5 ;  /* 0x00005e0033007a0c */ /* 0x000fc60006fa1270 */
[----:B------:R0:W-:Y:S01]  /*6080*/  @P0 STG.E.U16 [R12.64], R17 ;  /* 0x000000110c000986 */ /* 0x0001e2000c101504 */
[C---:B------:R-:W-:Y:S02]  /*6090*/  ISETP.LT.AND P0, PT, R52.reuse, c[0x0][0x178], !P3 ;  /* 0x00005e0034007a0c */ /* 0x040fe40005f01270 */
[----:B------:R-:W-:Y:S01]  /*60a0*/  ISETP.LT.AND P3, PT, R51, c[0x0][0x178], !P3 ;  /* 0x00005e0033007a0c */ /* 0x000fe20005f61270 */
[----:B------:R1:W-:Y:S01]  /*60b0*/  @P2 STG.E.U16 [R4.64], R35 ;  /* 0x0000002304002986 */ /* 0x0003e2000c101504 */
[----:B------:R-:W-:Y:S02]  /*60c0*/  ISETP.LT.AND P2, PT, R52, c[0x0][0x178], !P4 ;  /* 0x00005e0034007a0c */ /* 0x000fe40006741270 */
[----:B------:R-:W-:Y:S01]  /*60d0*/  IADD3 R0, R53, 0x1b, RZ ;  /* 0x0000001b35007810 */ /* 0x000fe20007ffe0ff */
[C---:B0-----:R-:W-:Y:S01]  /*60e0*/  IMAD.WIDE R16, R21.reuse, 0x2, R2 ;  /* 0x0000000215107825 */ /* 0x041fe200078e0202 */
[----:B------:R-:W-:-:S04]  /*60f0*/  IADD3 R21, R21, c[0x0][0x198], RZ ;  /* 0x0000660015157a10 */ /* 0x000fc80007ffe0ff */
[C---:B------:R-:W-:Y:S01]  /*6100*/  IADD3 R25, R21.reuse, c[0x0][0x198], RZ ;  /* 0x0000660015197a10 */ /* 0x040fe20007ffe0ff */
[----:B------:R-:W-:Y:S01]  /*6110*/  IMAD.WIDE R8, R21, 0x2, R36 ;  /* 0x0000000215087825 */ /* 0x000fe200078e0224 */
[----:B------:R-:W-:Y:S02]  /*6120*/  PRMT R14, R35, 0x7632, R14 ;  /* 0x00007632230e7816 */ /* 0x000fe4000000000e */
[----:B------:R-:W-:Y:S01]  /*6130*/  ISETP.GE.AND P1, PT, R0, c[0x0][0x17c], PT ;  /* 0x00005f0000007a0c */ /* 0x000fe20003f26270 */
[----:B-1----:R-:W-:Y:S01]  /*6140*/  IMAD.WIDE R4, R21, 0x2, R2 ;  /* 0x0000000215047825 */ /* 0x002fe200078e0202 */
[----:B------:R-:W-:Y:S02]  /*6150*/  PRMT R18, R23, 0x7632, R18 ;  /* 0x0000763217127816 */ /* 0x000fe40000000012 */
[----:B------:R-:W-:Y:S01]  /*6160*/  IADD3 R0, R53, 0x1c, RZ ;  /* 0x0000001c35007810 */ /* 0x000fe20007ffe0ff */
[----:B------:R-:W-:Y:S01]  /*6170*/  IMAD.WIDE R12, R25, 0x2, R36 ;  /* 0x00000002190c7825 */ /* 0x000fe200078e0224 */
[----:B------:R0:W-:Y:S01]  /*6180*/  @P5 STG.E.U16 [R16.64], R23 ;  /* 0x0000001710005986 */ /* 0x0001e2000c101504 */
[----:B------:R-:W-:-:S02]  /*6190*/  ISETP.LT.AND P4, PT, R51, c[0x0][0x178], !P4 ;  /* 0x00005e0033007a0c */ /* 0x000fc40006781270 */
[----:B------:R-:W-:Y:S01]  /*61a0*/  ISETP.GE.AND P6, PT, R0, c[0x0][0x17c], PT ;  /* 0x00005f0000007a0c */ /* 0x000fe20003fc6270 */
[----:B------:R1:W-:Y:S04]  /*61b0*/  @P0 STG.E.U16 [R8.64], R14 ;  /* 0x0000000e08000986 */ /* 0x0003e8000c101504 */
[----:B------:R2:W-:Y:S01]  /*61c0*/  @P3 STG.E.U16 [R4.64], R18 ;  /* 0x0000001204003986 */ /* 0x0005e2000c101504 */
[----:B------:R-:W-:-:S03]  /*61d0*/  ISETP.LT.AND P3, PT, R52, c[0x0][0x178], !P6 ;  /* 0x00005e0034007a0c */ /* 0x000fc60007761270 */
[----:B------:R3:W-:Y:S01]  /*61e0*/  @P2 STG.E.U16 [R12.64], R15 ;  /* 0x0000000f0c002986 */ /* 0x0007e2000c101504 */
[----:B------:R-:W-:Y:S02]  /*61f0*/  ISETP.LT.AND P2, PT, R52, c[0x0][0x178], !P1 ;  /* 0x00005e0034007a0c */ /* 0x000fe40004f41270 */
[----:B------:R-:W-:Y:S02]  /*6200*/  ISETP.LT.AND P1, PT, R51, c[0x0][0x178], !P1 ;  /* 0x00005e0033007a0c */ /* 0x000fe40004f21270 */
[----:B0-----:R-:W-:Y:S02]  /*6210*/  IADD3 R17, R25, c[0x0][0x198], RZ ;  /* 0x0000660019117a10 */ /* 0x001fe40007ffe0ff */
[----:B------:R-:W-:Y:S02]  /*6220*/  IADD3 R6, R53, 0x1d, RZ ;  /* 0x0000001d35067810 */ /* 0x000fe40007ffe0ff */
[----:B------:R-:W-:Y:S01]  /*6230*/  IADD3 R21, R17, c[0x0][0x198], RZ ;  /* 0x0000660011157a10 */ /* 0x000fe20007ffe0ff */
[----:B-1----:R-:W-:Y:S01]  /*6240*/  IMAD.WIDE R8, R25, 0x2, R2 ;  /* 0x0000000219087825 */ /* 0x002fe200078e0202 */
[----:B------:R-:W-:-:S02]  /*6250*/  IADD3 R0, R53, 0x1e, RZ ;  /* 0x0000001e35007810 */ /* 0x000fc40007ffe0ff */
[----:B------:R-:W-:Y:S01]  /*6260*/  ISETP.GE.AND P5, PT, R6, c[0x0][0x17c], PT ;  /* 0x00005f0006007a0c */ /* 0x000fe20003fa6270 */
[----:B--2---:R-:W-:Y:S01]  /*6270*/  IMAD.WIDE R4, R17, 0x2, R36 ;  /* 0x0000000211047825 */ /* 0x004fe200078e0224 */
[----:B------:R-:W-:Y:S02]  /*6280*/  PRMT R6, R15, 0x7632, R6 ;  /* 0x000076320f067816 */ /* 0x000fe40000000006 */
[----:B------:R-:W-:Y:S01]  /*6290*/  PRMT R10, R19, 0x7632, R10 ;  /* 0x00007632130a7816 */ /* 0x000fe2000000000a */
[----:B---3--:R-:W-:Y:S01]  /*62a0*/  IMAD.WIDE R12, R17, 0x2, R2 ;  /* 0x00000002110c7825 */ /* 0x008fe200078e0202 */
[----:B------:R-:W-:Y:S01]  /*62b0*/  ISETP.GE.AND P0, PT, R0, c[0x0][0x17c], PT ;  /* 0x00005f0000007a0c */ /* 0x000fe20003f06270 */
[----:B------:R0:W-:Y:S02]  /*62c0*/  @P4 STG.E.U16 [R8.64], R19 ;  /* 0x0000001308004986 */ /* 0x0001e4000c101504 */
[----:B------:R-:W-:Y:S01]  /*62d0*/  IMAD.WIDE R14, R21, 0x2, R36 ;  /* 0x00000002150e7825 */ /* 0x000fe200078e0224 */
[----:B------:R-:W-:Y:S01]  /*62e0*/  IADD3 R0, R53, 0x1f, RZ ;  /* 0x0000001f35007810 */ /* 0x000fe20007ffe0ff */
[----:B------:R1:W-:Y:S01]  /*62f0*/  @P2 STG.E.U16 [R4.64], R6 ;  /* 0x0000000604002986 */ /* 0x0003e2000c101504 */
[----:B------:R-:W-:-:S02]  /*6300*/  ISETP.LT.AND P6, PT, R51, c[0x0][0x178], !P6 ;  /* 0x00005e0033007a0c */ /* 0x000fc400077c1270 */
[----:B------:R-:W-:Y:S01]  /*6310*/  IADD3 R17, R21, c[0x0][0x198], RZ ;  /* 0x0000660015117a10 */ /* 0x000fe20007ffe0ff */
[----:B------:R-:W-:Y:S01]  /*6320*/  @P1 STG.E.U16 [R12.64], R10 ;  /* 0x0000000a0c001986 */ /* 0x000fe2000c101504 */
[----:B------:R-:W-:-:S03]  /*6330*/  ISETP.GE.AND P4, PT, R0, c[0x0][0x17c], PT ;  /* 0x00005f0000007a0c */ /* 0x000fc60003f86270 */
[----:B------:R2:W-:Y:S01]  /*6340*/  @P3 STG.E.U16 [R14.64], R11 ;  /* 0x0000000b0e003986 */ /* 0x0005e2000c101504 */
[C---:B------:R-:W-:Y:S02]  /*6350*/  ISETP.LT.AND P3, PT, R52.reuse, c[0x0][0x178], !P5 ;  /* 0x00005e0034007a0c */ /* 0x040fe40006f61270 */
[C---:B------:R-:W-:Y:S02]  /*6360*/  ISETP.LT.AND P5, PT, R51.reuse, c[0x0][0x178], !P5 ;  /* 0x00005e0033007a0c */ /* 0x040fe40006fa1270 */
[C---:B------:R-:W-:Y:S02]  /*6370*/  ISETP.LT.AND P2, PT, R52.reuse, c[0x0][0x178], !P0 ;  /* 0x00005e0034007a0c */ /* 0x040fe40004741270 */
[----:B------:R-:W-:Y:S02]  /*6380*/  ISETP.LT.AND P0, PT, R51, c[0x0][0x178], !P0 ;  /* 0x00005e0033007a0c */ /* 0x000fe40004701270 */
[----:B0-----:R-:W-:Y:S02]  /*6390*/  IADD3 R19, R17, c[0x0][0x198], RZ ;  /* 0x0000660011137a10 */ /* 0x001fe40007ffe0ff */
[----:B------:R-:W-:Y:S01]  /*63a0*/  ISETP.LT.AND P1, PT, R52, c[0x0][0x178], !P4 ;  /* 0x00005e0034007a0c */ /* 0x000fe20006721270 */
[----:B-1----:R-:W-:Y:S01]  /*63b0*/  IMAD.WIDE R4, R21, 0x2, R2 ;  /* 0x0000000215047825 */ /* 0x002fe200078e0202 */
[----:B------:R-:W-:-:S02]  /*63c0*/  ISETP.LT.AND P4, PT, R51, c[0x0][0x178], !P4 ;  /* 0x00005e0033007a0c */ /* 0x000fc40006781270 */
[----:B------:R-:W-:Y:S01]  /*63d0*/  IADD3 R21, R19, c[0x0][0x198], RZ ;  /* 0x0000660013157a10 */ /* 0x000fe20007ffe0ff */
[----:B------:R-:W-:Y:S01]  /*63e0*/  IMAD.WIDE R8, R17, 0x2, R36 ;  /* 0x0000000211087825 */ /* 0x000fe200078e0224 */
[----:B------:R-:W-:Y:S02]  /*63f0*/  PRMT R0, R11, 0x7632, R0 ;  /* 0x000076320b007816 */ /* 0x000fe40000000000 */
[----:B------:R-:W-:Y:S01]  /*6400*/  PRMT R6, R27, 0x7632, R6 ;  /* 0x000076321b067816 */ /* 0x000fe20000000006 */
[----:B--2---:R-:W-:Y:S01]  /*6410*/  IMAD.WIDE R10, R17, 0x2, R2 ;  /* 0x00000002110a7825 */ /* 0x004fe200078e0202 */
[----:B------:R0:W-:Y:S01]  /*6420*/  @P6 STG.E.U16 [R4.64], R27 ;  /* 0x0000001b04006986 */ /* 0x0001e2000c101504 */
[----:B------:R-:W-:Y:S02]  /*6430*/  PRMT R18, R7, 0x7632, R18 ;  /* 0x0000763207127816 */ /* 0x000fe40000000012 */
[C---:B------:R-:W-:Y:S01]  /*6440*/  IMAD.WIDE R12, R19.reuse, 0x2, R36 ;  /* 0x00000002130c7825 */ /* 0x040fe200078e0224 */
[----:B------:R0:W-:Y:S03]  /*6450*/  @P3 STG.E.U16 [R8.64], R0 ;  /* 0x0000000008003986 */ /* 0x0001e6000c101504 */
[----:B------:R-:W-:Y:S01]  /*6460*/  IMAD.WIDE R14, R19, 0x2, R2 ;  /* 0x00000002130e7825 */ /* 0x000fe200078e0202 */
[----:B------:R0:W-:Y:S03]  /*6470*/  @P5 STG.E.U16 [R10.64], R6 ;  /* 0x000000060a005986 */ /* 0x0001e6000c101504 */
[C---:B------:R-:W-:Y:S01]  /*6480*/  IMAD.WIDE R36, R21.reuse, 0x2, R36 ;  /* 0x0000000215247825 */ /* 0x040fe200078e0224 */
[----:B------:R0:W-:Y:S04]  /*6490*/  @P2 STG.E.U16 [R12.64], R7 ;  /* 0x000000070c002986 */ /* 0x0001e8000c101504 */
[----:B------:R0:W-:Y:S01]  /*64a0*/  @P0 STG.E.U16 [R14.64], R31 ;  /* 0x0000001f0e000986 */ /* 0x0001e2000c101504 */
[----:B------:R-:W-:-:S03]  /*64b0*/  IMAD.WIDE R2, R21, 0x2, R2 ;  /* 0x0000000215027825 */ /* 0x000fc600078e0202 */
[----:B------:R0:W-:Y:S01]  /*64c0*/  @P1 STG.E.U16 [R36.64], R18 ;  /* 0x0000001224001986 */ /* 0x0001e2000c101504 */
[----:B------:R-:W-:Y:S05]  /*64d0*/  @!P4 EXIT ;  /* 0x000000000000c94d */ /* 0x000fea0003800000 */
[----:B0-----:R-:W-:-:S05]  /*64e0*/  PRMT R31, R31, 0x7632, R31 ;  /* 0x000076321f1f7816 */ /* 0x001fca000000001f */
[----:B------:R-:W-:Y:S01]  /*64f0*/  STG.E.U16 [R2.64], R31 ;  /* 0x0000001f02007986 */ /* 0x000fe2000c101504 */
[----:B------:R-:W-:Y:S05]  /*6500*/  EXIT ;  /* 0x000000000000794d */ /* 0x000fea0003800000 */
.L_x_4:
[----:B------:R-:W-:-:S00]  /*6510*/  BRA `(.L_x_4) ;  /* 0xfffffff000007947 */ /* 0x000fc0000383ffff */
[----:B------:R-:W-:-:S00]  /*6520*/  NOP ;  /* 0x0000000000007918 */ /* 0x000fc00000000000 */
        /* <DEDUP_REMOVED lines=13> */
.L_x_5:


//--------------------- .nv.shared.matmul_kernel  --------------------------
	.section	.nv.shared.matmul_kernel,"aw",@nobits
	.sectionflags	@""
	.align	16
